//
// Generated by NVIDIA NVVM Compiler
//
// Compiler Build ID: CL-36424714
// Cuda compilation tools, release 13.0, V13.0.88
// Based on NVVM 20.0.0
//

.version 9.0
.target sm_100
.address_size 64

	// .globl	_ZN13access_kernel23KeNaiveSelectRowsKernelEPfPKfPKlii

.visible .entry _ZN13access_kernel23KeNaiveSelectRowsKernelEPfPKfPKlii(
	.param .u64 .ptr .align 1 _ZN13access_kernel23KeNaiveSelectRowsKernelEPfPKfPKlii_param_0,
	.param .u64 .ptr .align 1 _ZN13access_kernel23KeNaiveSelectRowsKernelEPfPKfPKlii_param_1,
	.param .u64 .ptr .align 1 _ZN13access_kernel23KeNaiveSelectRowsKernelEPfPKfPKlii_param_2,
	.param .u32 _ZN13access_kernel23KeNaiveSelectRowsKernelEPfPKfPKlii_param_3,
	.param .u32 _ZN13access_kernel23KeNaiveSelectRowsKernelEPfPKfPKlii_param_4
)
{
	.reg .pred 	%p<4>;
	.reg .b32 	%r<9>;
	.reg .b32 	%f<2>;
	.reg .b64 	%rd<17>;

	ld.param.u64 	%rd1, [_ZN13access_kernel23KeNaiveSelectRowsKernelEPfPKfPKlii_param_0];
	ld.param.u64 	%rd2, [_ZN13access_kernel23KeNaiveSelectRowsKernelEPfPKfPKlii_param_1];
	ld.param.u64 	%rd3, [_ZN13access_kernel23KeNaiveSelectRowsKernelEPfPKfPKlii_param_2];
	ld.param.u32 	%r4, [_ZN13access_kernel23KeNaiveSelectRowsKernelEPfPKfPKlii_param_3];
	ld.param.u32 	%r3, [_ZN13access_kernel23KeNaiveSelectRowsKernelEPfPKfPKlii_param_4];
	mov.u32 	%r5, %ctaid.x;
	mov.u32 	%r6, %ntid.y;
	mov.u32 	%r7, %tid.y;
	mad.lo.s32 	%r1, %r5, %r6, %r7;
	mov.u32 	%r2, %tid.x;
	setp.ge.u32 	%p1, %r2, %r3;
	setp.ge.s32 	%p2, %r1, %r4;
	or.pred  	%p3, %p2, %p1;
	@%p3 bra 	$L__BB0_2;
	cvta.to.global.u64 	%rd4, %rd3;
	cvta.to.global.u64 	%rd5, %rd2;
	cvta.to.global.u64 	%rd6, %rd1;
	mad.lo.s32 	%r8, %r3, %r1, %r2;
	mul.wide.s32 	%rd7, %r1, 8;
	add.s64 	%rd8, %rd4, %rd7;
	ld.global.u64 	%rd9, [%rd8];
	cvt.s64.s32 	%rd10, %r3;
	cvt.u64.u32 	%rd11, %r2;
	mad.lo.s64 	%rd12, %rd9, %rd10, %rd11;
	shl.b64 	%rd13, %rd12, 2;
	add.s64 	%rd14, %rd5, %rd13;
	ld.global.f32 	%f1, [%rd14];
	mul.wide.u32 	%rd15, %r8, 4;
	add.s64 	%rd16, %rd6, %rd15;
	st.global.f32 	[%rd16], %f1;
$L__BB0_2:
	ret;

}
	// .globl	_ZN13access_kernel11KeMiddleIdsEPliiiiii
.visible .entry _ZN13access_kernel11KeMiddleIdsEPliiiiii(
	.param .u64 .ptr .align 1 _ZN13access_kernel11KeMiddleIdsEPliiiiii_param_0,
	.param .u32 _ZN13access_kernel11KeMiddleIdsEPliiiiii_param_1,
	.param .u32 _ZN13access_kernel11KeMiddleIdsEPliiiiii_param_2,
	.param .u32 _ZN13access_kernel11KeMiddleIdsEPliiiiii_param_3,
	.param .u32 _ZN13access_kernel11KeMiddleIdsEPliiiiii_param_4,
	.param .u32 _ZN13access_kernel11KeMiddleIdsEPliiiiii_param_5,
	.param .u32 _ZN13access_kernel11KeMiddleIdsEPliiiiii_param_6
)
{
	.reg .pred 	%p<2>;
	.reg .b32 	%r<18>;
	.reg .b64 	%rd<6>;

	ld.param.u64 	%rd1, [_ZN13access_kernel11KeMiddleIdsEPliiiiii_param_0];
	ld.param.u32 	%r6, [_ZN13access_kernel11KeMiddleIdsEPliiiiii_param_1];
	ld.param.u32 	%r2, [_ZN13access_kernel11KeMiddleIdsEPliiiiii_param_2];
	ld.param.u32 	%r3, [_ZN13access_kernel11KeMiddleIdsEPliiiiii_param_4];
	ld.param.u32 	%r4, [_ZN13access_kernel11KeMiddleIdsEPliiiiii_param_5];
	ld.param.u32 	%r5, [_ZN13access_kernel11KeMiddleIdsEPliiiiii_param_6];
	mov.u32 	%r7, %ctaid.x;
	mov.u32 	%r8, %ntid.x;
	mov.u32 	%r9, %tid.x;
	mad.lo.s32 	%r1, %r7, %r8, %r9;
	mul.lo.s32 	%r10, %r3, %r6;
	mul.lo.s32 	%r11, %r10, %r5;
	setp.ge.s32 	%p1, %r1, %r11;
	@%p1 bra 	$L__BB1_2;
	cvta.to.global.u64 	%rd2, %rd1;
	mul.lo.s32 	%r12, %r5, %r3;
	div.s32 	%r13, %r1, %r12;
	mul.lo.s32 	%r14, %r12, %r13;
	mad.lo.s32 	%r15, %r13, %r2, %r1;
	sub.s32 	%r16, %r15, %r14;
	mad.lo.s32 	%r17, %r4, %r3, %r16;
	cvt.s64.s32 	%rd3, %r17;
	mul.wide.s32 	%rd4, %r1, 8;
	add.s64 	%rd5, %rd2, %rd4;
	st.global.u64 	[%rd5], %rd3;
$L__BB1_2:
	ret;

}
	// .globl	_ZN13access_kernel16KeWriteRandomIdsEPlS0_iiiiii
.visible .entry _ZN13access_kernel16KeWriteRandomIdsEPlS0_iiiiii(
	.param .u64 .ptr .align 1 _ZN13access_kernel16KeWriteRandomIdsEPlS0_iiiiii_param_0,
	.param .u64 .ptr .align 1 _ZN13access_kernel16KeWriteRandomIdsEPlS0_iiiiii_param_1,
	.param .u32 _ZN13access_kernel16KeWriteRandomIdsEPlS0_iiiiii_param_2,
	.param .u32 _ZN13access_kernel16KeWriteRandomIdsEPlS0_iiiiii_param_3,
	.param .u32 _ZN13access_kernel16KeWriteRandomIdsEPlS0_iiiiii_param_4,
	.param .u32 _ZN13access_kernel16KeWriteRandomIdsEPlS0_iiiiii_param_5,
	.param .u32 _ZN13access_kernel16KeWriteRandomIdsEPlS0_iiiiii_param_6,
	.param .u32 _ZN13access_kernel16KeWriteRandomIdsEPlS0_iiiiii_param_7
)
{
	.reg .pred 	%p<2>;
	.reg .b32 	%r<23>;
	.reg .b64 	%rd<16>;

	ld.param.u64 	%rd1, [_ZN13access_kernel16KeWriteRandomIdsEPlS0_iiiiii_param_0];
	ld.param.u64 	%rd2, [_ZN13access_kernel16KeWriteRandomIdsEPlS0_iiiiii_param_1];
	ld.param.u32 	%r4, [_ZN13access_kernel16KeWriteRandomIdsEPlS0_iiiiii_param_3];
	ld.param.u32 	%r5, [_ZN13access_kernel16KeWriteRandomIdsEPlS0_iiiiii_param_4];
	ld.param.u32 	%r6, [_ZN13access_kernel16KeWriteRandomIdsEPlS0_iiiiii_param_5];
	ld.param.u32 	%r7, [_ZN13access_kernel16KeWriteRandomIdsEPlS0_iiiiii_param_6];
	ld.param.u32 	%r8, [_ZN13access_kernel16KeWriteRandomIdsEPlS0_iiiiii_param_7];
	mov.u32 	%r9, %ctaid.x;
	mov.u32 	%r10, %ntid.x;
	mov.u32 	%r11, %tid.x;
	mad.lo.s32 	%r1, %r9, %r10, %r11;
	mul.lo.s32 	%r2, %r5, %r4;
	mul.lo.s32 	%r3, %r2, %r7;
	mul.lo.s32 	%r12, %r3, %r8;
	setp.ge.s32 	%p1, %r1, %r12;
	@%p1 bra 	$L__BB2_2;
	cvta.to.global.u64 	%rd3, %rd2;
	cvta.to.global.u64 	%rd4, %rd1;
	div.s32 	%r13, %r1, %r3;
	mul.lo.s32 	%r14, %r13, %r3;
	sub.s32 	%r15, %r1, %r14;
	div.s32 	%r16, %r15, %r2;
	mad.lo.s32 	%r17, %r13, %r7, %r16;
	mul.lo.s32 	%r18, %r17, %r2;
	sub.s32 	%r19, %r1, %r18;
	mul.lo.s32 	%r20, %r13, %r6;
	cvt.s64.s32 	%rd5, %r20;
	div.s32 	%r21, %r19, %r4;
	mad.lo.s32 	%r22, %r16, %r5, %r21;
	mul.wide.s32 	%rd6, %r22, 8;
	add.s64 	%rd7, %rd3, %rd6;
	ld.global.u64 	%rd8, [%rd7];
	add.s64 	%rd9, %rd8, %rd5;
	cvt.s64.s32 	%rd10, %r19;
	cvt.s64.s32 	%rd11, %r21;
	sub.s64 	%rd12, %rd9, %rd11;
	add.s64 	%rd13, %rd12, %rd10;
	mul.wide.s32 	%rd14, %r1, 8;
	add.s64 	%rd15, %rd4, %rd14;
	st.global.u64 	[%rd15], %rd13;
$L__BB2_2:
	ret;

}
	// .globl	_ZN13access_kernel22KeSetStridedContinuousEPliiii
.visible .entry _ZN13access_kernel22KeSetStridedContinuousEPliiii(
	.param .u64 .ptr .align 1 _ZN13access_kernel22KeSetStridedContinuousEPliiii_param_0,
	.param .u32 _ZN13access_kernel22KeSetStridedContinuousEPliiii_param_1,
	.param .u32 _ZN13access_kernel22KeSetStridedContinuousEPliiii_param_2,
	.param .u32 _ZN13access_kernel22KeSetStridedContinuousEPliiii_param_3,
	.param .u32 _ZN13access_kernel22KeSetStridedContinuousEPliiii_param_4
)
{
	.reg .pred 	%p<2>;
	.reg .b32 	%r<13>;
	.reg .b64 	%rd<8>;

	ld.param.u64 	%rd2, [_ZN13access_kernel22KeSetStridedContinuousEPliiii_param_0];
	ld.param.u32 	%r1, [_ZN13access_kernel22KeSetStridedContinuousEPliiii_param_1];
	ld.param.u32 	%r2, [_ZN13access_kernel22KeSetStridedContinuousEPliiii_param_2];
	ld.param.u32 	%r3, [_ZN13access_kernel22KeSetStridedContinuousEPliiii_param_3];
	ld.param.s32 	%rd3, [_ZN13access_kernel22KeSetStridedContinuousEPliiii_param_4];
	mov.u32 	%r4, %ctaid.x;
	mov.u32 	%r5, %ntid.x;
	mov.u32 	%r6, %tid.x;
	mad.lo.s32 	%r7, %r4, %r5, %r6;
	cvt.u64.u32 	%rd1, %r7;
	setp.ge.s64 	%p1, %rd1, %rd3;
	@%p1 bra 	$L__BB3_2;
	cvt.u32.u64 	%r8, %rd1;
	cvta.to.global.u64 	%rd4, %rd2;
	div.s32 	%r9, %r8, %r2;
	sub.s32 	%r10, %r3, %r2;
	add.s32 	%r11, %r1, %r8;
	mad.lo.s32 	%r12, %r10, %r9, %r11;
	cvt.s64.s32 	%rd5, %r12;
	shl.b64 	%rd6, %rd1, 3;
	add.s64 	%rd7, %rd4, %rd6;
	st.global.u64 	[%rd7], %rd5;
$L__BB3_2:
	ret;

}
	// .globl	_ZN13access_kernel31KeNaiveScatterRowsKernelStridedEPfPKfPKliii
.visible .entry _ZN13access_kernel31KeNaiveScatterRowsKernelStridedEPfPKfPKliii(
	.param .u64 .ptr .align 1 _ZN13access_kernel31KeNaiveScatterRowsKernelStridedEPfPKfPKliii_param_0,
	.param .u64 .ptr .align 1 _ZN13access_kernel31KeNaiveScatterRowsKernelStridedEPfPKfPKliii_param_1,
	.param .u64 .ptr .align 1 _ZN13access_kernel31KeNaiveScatterRowsKernelStridedEPfPKfPKliii_param_2,
	.param .u32 _ZN13access_kernel31KeNaiveScatterRowsKernelStridedEPfPKfPKliii_param_3,
	.param .u32 _ZN13access_kernel31KeNaiveScatterRowsKernelStridedEPfPKfPKliii_param_4,
	.param .u32 _ZN13access_kernel31KeNaiveScatterRowsKernelStridedEPfPKfPKliii_param_5
)
{
	.reg .pred 	%p<4>;
	.reg .b32 	%r<10>;
	.reg .b32 	%f<2>;
	.reg .b64 	%rd<17>;

	ld.param.u64 	%rd1, [_ZN13access_kernel31KeNaiveScatterRowsKernelStridedEPfPKfPKliii_param_0];
	ld.param.u64 	%rd2, [_ZN13access_kernel31KeNaiveScatterRowsKernelStridedEPfPKfPKliii_param_1];
	ld.param.u64 	%rd3, [_ZN13access_kernel31KeNaiveScatterRowsKernelStridedEPfPKfPKliii_param_2];
	ld.param.u32 	%r5, [_ZN13access_kernel31KeNaiveScatterRowsKernelStridedEPfPKfPKliii_param_3];
	ld.param.u32 	%r3, [_ZN13access_kernel31KeNaiveScatterRowsKernelStridedEPfPKfPKliii_param_4];
	ld.param.u32 	%r4, [_ZN13access_kernel31KeNaiveScatterRowsKernelStridedEPfPKfPKliii_param_5];
	mov.u32 	%r6, %ctaid.x;
	mov.u32 	%r7, %ntid.y;
	mov.u32 	%r8, %tid.y;
	mad.lo.s32 	%r1, %r6, %r7, %r8;
	mov.u32 	%r2, %tid.x;
	setp.ge.u32 	%p1, %r2, %r3;
	setp.ge.s32 	%p2, %r1, %r5;
	or.pred  	%p3, %p2, %p1;
	@%p3 bra 	$L__BB4_2;
	cvta.to.global.u64 	%rd4, %rd3;
	cvta.to.global.u64 	%rd5, %rd2;
	cvta.to.global.u64 	%rd6, %rd1;
	mad.lo.s32 	%r9, %r3, %r1, %r2;
	mul.wide.s32 	%rd7, %r1, 8;
	add.s64 	%rd8, %rd4, %rd7;
	ld.global.u64 	%rd9, [%rd8];
	cvt.s64.s32 	%rd10, %r4;
	cvt.u64.u32 	%rd11, %r2;
	mad.lo.s64 	%rd12, %rd9, %rd10, %rd11;
	mul.wide.u32 	%rd13, %r9, 4;
	add.s64 	%rd14, %rd5, %rd13;
	ld.global.f32 	%f1, [%rd14];
	shl.b64 	%rd15, %rd12, 2;
	add.s64 	%rd16, %rd6, %rd15;
	st.global.f32 	[%rd16], %f1;
$L__BB4_2:
	ret;

}
	// .globl	_ZN13access_kernel30KeNaiveGatherRowsKernelStridedEPfPKfPKliii
.visible .entry _ZN13access_kernel30KeNaiveGatherRowsKernelStridedEPfPKfPKliii(
	.param .u64 .ptr .align 1 _ZN13access_kernel30KeNaiveGatherRowsKernelStridedEPfPKfPKliii_param_0,
	.param .u64 .ptr .align 1 _ZN13access_kernel30KeNaiveGatherRowsKernelStridedEPfPKfPKliii_param_1,
	.param .u64 .ptr .align 1 _ZN13access_kernel30KeNaiveGatherRowsKernelStridedEPfPKfPKliii_param_2,
	.param .u32 _ZN13access_kernel30KeNaiveGatherRowsKernelStridedEPfPKfPKliii_param_3,
	.param .u32 _ZN13access_kernel30KeNaiveGatherRowsKernelStridedEPfPKfPKliii_param_4,
	.param .u32 _ZN13access_kernel30KeNaiveGatherRowsKernelStridedEPfPKfPKliii_param_5
)
{
	.reg .pred 	%p<4>;
	.reg .b32 	%r<10>;
	.reg .b32 	%f<2>;
	.reg .b64 	%rd<17>;

	ld.param.u64 	%rd1, [_ZN13access_kernel30KeNaiveGatherRowsKernelStridedEPfPKfPKliii_param_0];
	ld.param.u64 	%rd2, [_ZN13access_kernel30KeNaiveGatherRowsKernelStridedEPfPKfPKliii_param_1];
	ld.param.u64 	%rd3, [_ZN13access_kernel30KeNaiveGatherRowsKernelStridedEPfPKfPKliii_param_2];
	ld.param.u32 	%r5, [_ZN13access_kernel30KeNaiveGatherRowsKernelStridedEPfPKfPKliii_param_3];
	ld.param.u32 	%r3, [_ZN13access_kernel30KeNaiveGatherRowsKernelStridedEPfPKfPKliii_param_4];
	ld.param.u32 	%r4, [_ZN13access_kernel30KeNaiveGatherRowsKernelStridedEPfPKfPKliii_param_5];
	mov.u32 	%r6, %ctaid.x;
	mov.u32 	%r7, %ntid.y;
	mov.u32 	%r8, %tid.y;
	mad.lo.s32 	%r1, %r6, %r7, %r8;
	mov.u32 	%r2, %tid.x;
	setp.ge.u32 	%p1, %r2, %r3;
	setp.ge.s32 	%p2, %r1, %r5;
	or.pred  	%p3, %p2, %p1;
	@%p3 bra 	$L__BB5_2;
	cvta.to.global.u64 	%rd4, %rd3;
	cvta.to.global.u64 	%rd5, %rd2;
	cvta.to.global.u64 	%rd6, %rd1;
	mad.lo.s32 	%r9, %r3, %r1, %r2;
	mul.wide.s32 	%rd7, %r1, 8;
	add.s64 	%rd8, %rd4, %rd7;
	ld.global.u64 	%rd9, [%rd8];
	cvt.s64.s32 	%rd10, %r4;
	cvt.u64.u32 	%rd11, %r2;
	mad.lo.s64 	%rd12, %rd9, %rd10, %rd11;
	shl.b64 	%rd13, %rd12, 2;
	add.s64 	%rd14, %rd5, %rd13;
	ld.global.f32 	%f1, [%rd14];
	mul.wide.u32 	%rd15, %r9, 4;
	add.s64 	%rd16, %rd6, %rd15;
	st.global.f32 	[%rd16], %f1;
$L__BB5_2:
	ret;

}
	// .globl	_ZN13access_kernel24KeNaiveScatterRowsKernelEPfPKfPKlii
.visible .entry _ZN13access_kernel24KeNaiveScatterRowsKernelEPfPKfPKlii(
	.param .u64 .ptr .align 1 _ZN13access_kernel24KeNaiveScatterRowsKernelEPfPKfPKlii_param_0,
	.param .u64 .ptr .align 1 _ZN13access_kernel24KeNaiveScatterRowsKernelEPfPKfPKlii_param_1,
	.param .u64 .ptr .align 1 _ZN13access_kernel24KeNaiveScatterRowsKernelEPfPKfPKlii_param_2,
	.param .u32 _ZN13access_kernel24KeNaiveScatterRowsKernelEPfPKfPKlii_param_3,
	.param .u32 _ZN13access_kernel24KeNaiveScatterRowsKernelEPfPKfPKlii_param_4
)
{
	.reg .pred 	%p<4>;
	.reg .b32 	%r<9>;
	.reg .b32 	%f<2>;
	.reg .b64 	%rd<17>;

	ld.param.u64 	%rd1, [_ZN13access_kernel24KeNaiveScatterRowsKernelEPfPKfPKlii_param_0];
	ld.param.u64 	%rd2, [_ZN13access_kernel24KeNaiveScatterRowsKernelEPfPKfPKlii_param_1];
	ld.param.u64 	%rd3, [_ZN13access_kernel24KeNaiveScatterRowsKernelEPfPKfPKlii_param_2];
	ld.param.u32 	%r4, [_ZN13access_kernel24KeNaiveScatterRowsKernelEPfPKfPKlii_param_3];
	ld.param.u32 	%r3, [_ZN13access_kernel24KeNaiveScatterRowsKernelEPfPKfPKlii_param_4];
	mov.u32 	%r5, %ctaid.x;
	mov.u32 	%r6, %ntid.y;
	mov.u32 	%r7, %tid.y;
	mad.lo.s32 	%r1, %r5, %r6, %r7;
	mov.u32 	%r2, %tid.x;
	setp.ge.u32 	%p1, %r2, %r3;
	setp.ge.s32 	%p2, %r1, %r4;
	or.pred  	%p3, %p2, %p1;
	@%p3 bra 	$L__BB6_2;
	cvta.to.global.u64 	%rd4, %rd3;
	cvta.to.global.u64 	%rd5, %rd2;
	cvta.to.global.u64 	%rd6, %rd1;
	mad.lo.s32 	%r8, %r3, %r1, %r2;
	mul.wide.s32 	%rd7, %r1, 8;
	add.s64 	%rd8, %rd4, %rd7;
	ld.global.u64 	%rd9, [%rd8];
	cvt.s64.s32 	%rd10, %r3;
	cvt.u64.u32 	%rd11, %r2;
	mad.lo.s64 	%rd12, %rd9, %rd10, %rd11;
	mul.wide.u32 	%rd13, %r8, 4;
	add.s64 	%rd14, %rd5, %rd13;
	ld.global.f32 	%f1, [%rd14];
	shl.b64 	%rd15, %rd12, 2;
	add.s64 	%rd16, %rd6, %rd15;
	st.global.f32 	[%rd16], %f1;
$L__BB6_2:
	ret;

}
	// .globl	_ZN13access_kernel15KeSetContinuousEPlll
.visible .entry _ZN13access_kernel15KeSetContinuousEPlll(
	.param .u64 .ptr .align 1 _ZN13access_kernel15KeSetContinuousEPlll_param_0,
	.param .u64 _ZN13access_kernel15KeSetContinuousEPlll_param_1,
	.param .u64 _ZN13access_kernel15KeSetContinuousEPlll_param_2
)
{
	.reg .pred 	%p<2>;
	.reg .b32 	%r<5>;
	.reg .b64 	%rd<9>;

	ld.param.u64 	%rd2, [_ZN13access_kernel15KeSetContinuousEPlll_param_0];
	ld.param.u64 	%rd3, [_ZN13access_kernel15KeSetContinuousEPlll_param_1];
	ld.param.u64 	%rd4, [_ZN13access_kernel15KeSetContinuousEPlll_param_2];
	mov.u32 	%r1, %ctaid.x;
	mov.u32 	%r2, %ntid.x;
	mov.u32 	%r3, %tid.x;
	mad.lo.s32 	%r4, %r1, %r2, %r3;
	cvt.s64.s32 	%rd1, %r4;
	setp.le.s64 	%p1, %rd4, %rd1;
	@%p1 bra 	$L__BB7_2;
	cvta.to.global.u64 	%rd5, %rd2;
	add.s64 	%rd6, %rd3, %rd1;
	shl.b64 	%rd7, %rd1, 3;
	add.s64 	%rd8, %rd5, %rd7;
	st.global.u64 	[%rd8], %rd6;
$L__BB7_2:
	ret;

}


// ===== COMPILED SASS (sm_100) =====

	.target	sm_100

	.elftype	@"ET_EXEC"


//--------------------- .note.nv.tkinfo           --------------------------
	.section	.note.nv.tkinfo,"",@"SHT_NOTE"
	.sectionflags	@"SHF_NOTE_NV_TKINFO"
	.tkinfo
        /*0018*/ 	.word	0x00000002
        /*0030*/ 	.string	""
        /*0030*/ 	.string	"ptxas"
        /*0030*/ 	.string	"Cuda compilation tools, release 13.0, V13.0.88"
        /*0030*/ 	.string	"Build cuda_13.0.r13.0/compiler.36424714_0"
        /*0030*/ 	.string	"-arch sm_100 -m 64 "



//--------------------- .note.nv.cuinfo           --------------------------
	.section	.note.nv.cuinfo,"",@"SHT_NOTE"
	.sectionflags	@"SHF_NOTE_NV_CUINFO"
        /*0018*/ 	.short	0x0002
        /*001a*/ 	.short	0x0064
        /*001c*/ 	.short	0x0082
	.zero		2


//--------------------- .nv.info                  --------------------------
	.section	.nv.info,"",@"SHT_CUDA_INFO"
	.align	4


	//----- nvinfo : EIATTR_REGCOUNT
	.align		4
        /*0000*/ 	.byte	0x04, 0x2f
        /*0002*/ 	.short	(.L_1 - .L_0)
	.align		4
.L_0:
        /*0004*/ 	.word	index@(_ZN13access_kernel23KeNaiveSelectRowsKernelEPfPKfPKlii)
        /*0008*/ 	.word	0x0000000e


	//----- nvinfo : EIATTR_FRAME_SIZE
	.align		4
.L_1:
        /*000c*/ 	.byte	0x04, 0x11
        /*000e*/ 	.short	(.L_3 - .L_2)
	.align		4
.L_2:
        /*0010*/ 	.word	index@(_ZN13access_kernel23KeNaiveSelectRowsKernelEPfPKfPKlii)
        /*0014*/ 	.word	0x00000000


	//----- nvinfo : EIATTR_REGCOUNT
	.align		4
.L_3:
        /*0018*/ 	.byte	0x04, 0x2f
        /*001a*/ 	.short	(.L_5 - .L_4)
	.align		4
.L_4:
        /*001c*/ 	.word	index@(_ZN13access_kernel11KeMiddleIdsEPliiiiii)
        /*0020*/ 	.word	0x0000000d


	//----- nvinfo : EIATTR_FRAME_SIZE
	.align		4
.L_5:
        /*0024*/ 	.byte	0x04, 0x11
        /*0026*/ 	.short	(.L_7 - .L_6)
	.align		4
.L_6:
        /*0028*/ 	.word	index@(_ZN13access_kernel11KeMiddleIdsEPliiiiii)
        /*002c*/ 	.word	0x00000000


	//----- nvinfo : EIATTR_REGCOUNT
	.align		4
.L_7:
        /*0030*/ 	.byte	0x04, 0x2f
        /*0032*/ 	.short	(.L_9 - .L_8)
	.align		4
.L_8:
        /*0034*/ 	.word	index@(_ZN13access_kernel16KeWriteRandomIdsEPlS0_iiiiii)
        /*0038*/ 	.word	0x0000000e


	//----- nvinfo : EIATTR_FRAME_SIZE
	.align		4
.L_9:
        /*003c*/ 	.byte	0x04, 0x11
        /*003e*/ 	.short	(.L_11 - .L_10)
	.align		4
.L_10:
        /*0040*/ 	.word	index@(_ZN13access_kernel16KeWriteRandomIdsEPlS0_iiiiii)
        /*0044*/ 	.word	0x00000000


	//----- nvinfo : EIATTR_REGCOUNT
	.align		4
.L_11:
        /*0048*/ 	.byte	0x04, 0x2f
        /*004a*/ 	.short	(.L_13 - .L_12)
	.align		4
.L_12:
        /*004c*/ 	.word	index@(_ZN13access_kernel22KeSetStridedContinuousEPliiii)
        /*0050*/ 	.word	0x0000000c


	//----- nvinfo : EIATTR_FRAME_SIZE
	.align		4
.L_13:
        /*0054*/ 	.byte	0x04, 0x11
        /*0056*/ 	.short	(.L_15 - .L_14)
	.align		4
.L_14:
        /*0058*/ 	.word	index@(_ZN13access_kernel22KeSetStridedContinuousEPliiii)
        /*005c*/ 	.word	0x00000000


	//----- nvinfo : EIATTR_REGCOUNT
	.align		4
.L_15:
        /*0060*/ 	.byte	0x04, 0x2f
        /*0062*/ 	.short	(.L_17 - .L_16)
	.align		4
.L_16:
        /*0064*/ 	.word	index@(_ZN13access_kernel31KeNaiveScatterRowsKernelStridedEPfPKfPKliii)
        /*0068*/ 	.word	0x0000000c


	//----- nvinfo : EIATTR_FRAME_SIZE
	.align		4
.L_17:
        /*006c*/ 	.byte	0x04, 0x11
        /*006e*/ 	.short	(.L_19 - .L_18)
	.align		4
.L_18:
        /*0070*/ 	.word	index@(_ZN13access_kernel31KeNaiveScatterRowsKernelStridedEPfPKfPKliii)
        /*0074*/ 	.word	0x00000000


	//----- nvinfo : EIATTR_REGCOUNT
	.align		4
.L_19:
        /*0078*/ 	.byte	0x04, 0x2f
        /*007a*/ 	.short	(.L_21 - .L_20)
	.align		4
.L_20:
        /*007c*/ 	.word	index@(_ZN13access_kernel30KeNaiveGatherRowsKernelStridedEPfPKfPKliii)
        /*0080*/ 	.word	0x0000000e


	//----- nvinfo : EIATTR_FRAME_SIZE
	.align		4
.L_21:
        /*0084*/ 	.byte	0x04, 0x11
        /*0086*/ 	.short	(.L_23 - .L_22)
	.align		4
.L_22:
        /*0088*/ 	.word	index@(_ZN13access_kernel30KeNaiveGatherRowsKernelStridedEPfPKfPKliii)
        /*008c*/ 	.word	0x00000000


	//----- nvinfo : EIATTR_REGCOUNT
	.align		4
.L_23:
        /*0090*/ 	.byte	0x04, 0x2f
        /*0092*/ 	.short	(.L_25 - .L_24)
	.align		4
.L_24:
        /*0094*/ 	.word	index@(_ZN13access_kernel24KeNaiveScatterRowsKernelEPfPKfPKlii)
        /*0098*/ 	.word	0x0000000c


	//----- nvinfo : EIATTR_FRAME_SIZE
	.align		4
.L_25:
        /*009c*/ 	.byte	0x04, 0x11
        /*009e*/ 	.short	(.L_27 - .L_26)
	.align		4
.L_26:
        /*00a0*/ 	.word	index@(_ZN13access_kernel24KeNaiveScatterRowsKernelEPfPKfPKlii)
        /*00a4*/ 	.word	0x00000000


	//----- nvinfo : EIATTR_REGCOUNT
	.align		4
.L_27:
        /*00a8*/ 	.byte	0x04, 0x2f
        /*00aa*/ 	.short	(.L_29 - .L_28)
	.align		4
.L_28:
        /*00ac*/ 	.word	index@(_ZN13access_kernel15KeSetContinuousEPlll)
        /*00b0*/ 	.word	0x00000008


	//----- nvinfo : EIATTR_FRAME_SIZE
	.align		4
.L_29:
        /*00b4*/ 	.byte	0x04, 0x11
        /*00b6*/ 	.short	(.L_31 - .L_30)
	.align		4
.L_30:
        /*00b8*/ 	.word	index@(_ZN13access_kernel15KeSetContinuousEPlll)
        /*00bc*/ 	.word	0x00000000


	//----- nvinfo : EIATTR_MIN_STACK_SIZE
	.align		4
.L_31:
        /*00c0*/ 	.byte	0x04, 0x12
        /*00c2*/ 	.short	(.L_33 - .L_32)
	.align		4
.L_32:
        /*00c4*/ 	.word	index@(_ZN13access_kernel15KeSetContinuousEPlll)
        /*00c8*/ 	.word	0x00000000


	//----- nvinfo : EIATTR_MIN_STACK_SIZE
	.align		4
.L_33:
        /*00cc*/ 	.byte	0x04, 0x12
        /*00ce*/ 	.short	(.L_35 - .L_34)
	.align		4
.L_34:
        /*00d0*/ 	.word	index@(_ZN13access_kernel24KeNaiveScatterRowsKernelEPfPKfPKlii)
        /*00d4*/ 	.word	0x00000000


	//----- nvinfo : EIATTR_MIN_STACK_SIZE
	.align		4
.L_35:
        /*00d8*/ 	.byte	0x04, 0x12
        /*00da*/ 	.short	(.L_37 - .L_36)
	.align		4
.L_36:
        /*00dc*/ 	.word	index@(_ZN13access_kernel30KeNaiveGatherRowsKernelStridedEPfPKfPKliii)
        /*00e0*/ 	.word	0x00000000


	//----- nvinfo : EIATTR_MIN_STACK_SIZE
	.align		4
.L_37:
        /*00e4*/ 	.byte	0x04, 0x12
        /*00e6*/ 	.short	(.L_39 - .L_38)
	.align		4
.L_38:
        /*00e8*/ 	.word	index@(_ZN13access_kernel31KeNaiveScatterRowsKernelStridedEPfPKfPKliii)
        /*00ec*/ 	.word	0x00000000


	//----- nvinfo : EIATTR_MIN_STACK_SIZE
	.align		4
.L_39:
        /*00f0*/ 	.byte	0x04, 0x12
        /*00f2*/ 	.short	(.L_41 - .L_40)
	.align		4
.L_40:
        /*00f4*/ 	.word	index@(_ZN13access_kernel22KeSetStridedContinuousEPliiii)
        /*00f8*/ 	.word	0x00000000


	//----- nvinfo : EIATTR_MIN_STACK_SIZE
	.align		4
.L_41:
        /*00fc*/ 	.byte	0x04, 0x12
        /*00fe*/ 	.short	(.L_43 - .L_42)
	.align		4
.L_42:
        /*0100*/ 	.word	index@(_ZN13access_kernel16KeWriteRandomIdsEPlS0_iiiiii)
        /*0104*/ 	.word	0x00000000


	//----- nvinfo : EIATTR_MIN_STACK_SIZE
	.align		4
.L_43:
        /*0108*/ 	.byte	0x04, 0x12
        /*010a*/ 	.short	(.L_45 - .L_44)
	.align		4
.L_44:
        /*010c*/ 	.word	index@(_ZN13access_kernel11KeMiddleIdsEPliiiiii)
        /*0110*/ 	.word	0x00000000


	//----- nvinfo : EIATTR_MIN_STACK_SIZE
	.align		4
.L_45:
        /*0114*/ 	.byte	0x04, 0x12
        /*0116*/ 	.short	(.L_47 - .L_46)
	.align		4
.L_46:
        /*0118*/ 	.word	index@(_ZN13access_kernel23KeNaiveSelectRowsKernelEPfPKfPKlii)
        /*011c*/ 	.word	0x00000000
.L_47:


//--------------------- .nv.compat                --------------------------
	.section	.nv.compat,"",@"SHT_CUDA_COMPAT_INFO"
	.align	4
        /*0000*/ 	.byte	0x02, 0x09, 0x00, 0x00, 0x02, 0x02, 0x01, 0x00, 0x02, 0x05, 0x05, 0x00, 0x03, 0x07, 0x01, 0x01
        /*0010*/ 	.byte	0x02, 0x03, 0x00, 0x00, 0x02, 0x06, 0x01, 0x00, 0x04, 0x0b, 0x08, 0x00, 0x09, 0x00, 0x00, 0x00
        /*0020*/ 	.byte	0x00, 0x00, 0x00, 0x00


//--------------------- .nv.info._ZN13access_kernel15KeSetContinuousEPlll --------------------------
	.section	.nv.info._ZN13access_kernel15KeSetContinuousEPlll,"",@"SHT_CUDA_INFO"
	.sectionflags	@""
	.align	4


	//----- nvinfo : EIATTR_CUDA_API_VERSION
	.align		4
        /*0000*/ 	.byte	0x04, 0x37
        /*0002*/ 	.short	(.L_49 - .L_48)
.L_48:
        /*0004*/ 	.word	0x00000082


	//----- nvinfo : EIATTR_KPARAM_INFO
	.align		4
.L_49:
        /*0008*/ 	.byte	0x04, 0x17
        /*000a*/ 	.short	(.L_51 - .L_50)
.L_50:
        /*000c*/ 	.word	0x00000000
        /*0010*/ 	.short	0x0002
        /*0012*/ 	.short	0x0010
        /*0014*/ 	.byte	0x00, 0xf0, 0x21, 0x00


	//----- nvinfo : EIATTR_KPARAM_INFO
	.align		4
.L_51:
        /*0018*/ 	.byte	0x04, 0x17
        /*001a*/ 	.short	(.L_53 - .L_52)
.L_52:
        /*001c*/ 	.word	0x00000000
        /*0020*/ 	.short	0x0001
        /*0022*/ 	.short	0x0008
        /*0024*/ 	.byte	0x00, 0xf0, 0x21, 0x00


	//----- nvinfo : EIATTR_KPARAM_INFO
	.align		4
.L_53:
        /*0028*/ 	.byte	0x04, 0x17
        /*002a*/ 	.short	(.L_55 - .L_54)
.L_54:
        /*002c*/ 	.word	0x00000000
        /*0030*/ 	.short	0x0000
        /*0032*/ 	.short	0x0000
        /*0034*/ 	.byte	0x00, 0xf5, 0x21, 0x00


	//----- nvinfo : EIATTR_SPARSE_MMA_MASK
	.align		4
.L_55:
        /*0038*/ 	.byte	0x03, 0x50
        /*003a*/ 	.short	0x0000


	//----- nvinfo : EIATTR_MAXREG_COUNT
	.align		4
        /*003c*/ 	.byte	0x03, 0x1b
        /*003e*/ 	.short	0x00ff


	//----- nvinfo : EIATTR_MERCURY_ISA_VERSION
	.align		4
        /*0040*/ 	.byte	0x03, 0x5f
        /*0042*/ 	.short	0x0101


	//----- nvinfo : EIATTR_VRC_CTA_INIT_COUNT
	.align		4
        /*0044*/ 	.byte	0x02, 0x4a
	.zero		1
	.zero		1


	//----- nvinfo : EIATTR_EXIT_INSTR_OFFSETS
	.align		4
        /*0048*/ 	.byte	0x04, 0x1c
        /*004a*/ 	.short	(.L_57 - .L_56)


	//   ....[0]....
.L_56:
        /*004c*/ 	.word	0x00000090


	//   ....[1]....
        /*0050*/ 	.word	0x00000110


	//----- nvinfo : EIATTR_CBANK_PARAM_SIZE
	.align		4
.L_57:
        /*0054*/ 	.byte	0x03, 0x19
        /*0056*/ 	.short	0x0018


	//----- nvinfo : EIATTR_PARAM_CBANK
	.align		4
        /*0058*/ 	.byte	0x04, 0x0a
        /*005a*/ 	.short	(.L_59 - .L_58)
	.align		4
.L_58:
        /*005c*/ 	.word	index@(.nv.constant0._ZN13access_kernel15KeSetContinuousEPlll)
        /*0060*/ 	.short	0x0380
        /*0062*/ 	.short	0x0018


	//----- nvinfo : EIATTR_SW_WAR
	.align		4
.L_59:
        /*0064*/ 	.byte	0x04, 0x36
        /*0066*/ 	.short	(.L_61 - .L_60)
.L_60:
        /*0068*/ 	.word	0x00000008
.L_61:


//--------------------- .nv.info._ZN13access_kernel24KeNaiveScatterRowsKernelEPfPKfPKlii --------------------------
	.section	.nv.info._ZN13access_kernel24KeNaiveScatterRowsKernelEPfPKfPKlii,"",@"SHT_CUDA_INFO"
	.sectionflags	@""
	.align	4


	//----- nvinfo : EIATTR_CUDA_API_VERSION
	.align		4
        /*0000*/ 	.byte	0x04, 0x37
        /*0002*/ 	.short	(.L_63 - .L_62)
.L_62:
        /*0004*/ 	.word	0x00000082


	//----- nvinfo : EIATTR_KPARAM_INFO
	.align		4
.L_63:
        /*0008*/ 	.byte	0x04, 0x17
        /*000a*/ 	.short	(.L_65 - .L_64)
.L_64:
        /*000c*/ 	.word	0x00000000
        /*0010*/ 	.short	0x0004
        /*0012*/ 	.short	0x001c
        /*0014*/ 	.byte	0x00, 0xf0, 0x11, 0x00


	//----- nvinfo : EIATTR_KPARAM_INFO
	.align		4
.L_65:
        /*0018*/ 	.byte	0x04, 0x17
        /*001a*/ 	.short	(.L_67 - .L_66)
.L_66:
        /*001c*/ 	.word	0x00000000
        /*0020*/ 	.short	0x0003
        /*0022*/ 	.short	0x0018
        /*0024*/ 	.byte	0x00, 0xf0, 0x11, 0x00


	//----- nvinfo : EIATTR_KPARAM_INFO
	.align		4
.L_67:
        /*0028*/ 	.byte	0x04, 0x17
        /*002a*/ 	.short	(.L_69 - .L_68)
.L_68:
        /*002c*/ 	.word	0x00000000
        /*0030*/ 	.short	0x0002
        /*0032*/ 	.short	0x0010
        /*0034*/ 	.byte	0x00, 0xf5, 0x21, 0x00


	//----- nvinfo : EIATTR_KPARAM_INFO
	.align		4
.L_69:
        /*0038*/ 	.byte	0x04, 0x17
        /*003a*/ 	.short	(.L_71 - .L_70)
.L_70:
        /*003c*/ 	.word	0x00000000
        /*0040*/ 	.short	0x0001
        /*0042*/ 	.short	0x0008
        /*0044*/ 	.byte	0x00, 0xf5, 0x21, 0x00


	//----- nvinfo : EIATTR_KPARAM_INFO
	.align		4
.L_71:
        /*0048*/ 	.byte	0x04, 0x17
        /*004a*/ 	.short	(.L_73 - .L_72)
.L_72:
        /*004c*/ 	.word	0x00000000
        /*0050*/ 	.short	0x0000
        /*0052*/ 	.short	0x0000
        /*0054*/ 	.byte	0x00, 0xf5, 0x21, 0x00


	//----- nvinfo : EIATTR_SPARSE_MMA_MASK
	.align		4
.L_73:
        /*0058*/ 	.byte	0x03, 0x50
        /*005a*/ 	.short	0x0000


	//----- nvinfo : EIATTR_MAXREG_COUNT
	.align		4
        /*005c*/ 	.byte	0x03, 0x1b
        /*005e*/ 	.short	0x00ff


	//----- nvinfo : EIATTR_MERCURY_ISA_VERSION
	.align		4
        /*0060*/ 	.byte	0x03, 0x5f
        /*0062*/ 	.short	0x0101


	//----- nvinfo : EIATTR_VRC_CTA_INIT_COUNT
	.align		4
        /*0064*/ 	.byte	0x02, 0x4a
	.zero		1
	.zero		1


	//----- nvinfo : EIATTR_EXIT_INSTR_OFFSETS
	.align		4
        /*0068*/ 	.byte	0x04, 0x1c
        /*006a*/ 	.short	(.L_75 - .L_74)


	//   ....[0]....
.L_74:
        /*006c*/ 	.word	0x00000090


	//   ....[1]....
        /*0070*/ 	.word	0x000001c0


	//----- nvinfo : EIATTR_CBANK_PARAM_SIZE
	.align		4
.L_75:
        /*0074*/ 	.byte	0x03, 0x19
        /*0076*/ 	.short	0x0020


	//----- nvinfo : EIATTR_PARAM_CBANK
	.align		4
        /*0078*/ 	.byte	0x04, 0x0a
        /*007a*/ 	.short	(.L_77 - .L_76)
	.align		4
.L_76:
        /*007c*/ 	.word	index@(.nv.constant0._ZN13access_kernel24KeNaiveScatterRowsKernelEPfPKfPKlii)
        /*0080*/ 	.short	0x0380
        /*0082*/ 	.short	0x0020


	//----- nvinfo : EIATTR_SW_WAR
	.align		4
.L_77:
        /*0084*/ 	.byte	0x04, 0x36
        /*0086*/ 	.short	(.L_79 - .L_78)
.L_78:
        /*0088*/ 	.word	0x00000008
.L_79:


//--------------------- .nv.info._ZN13access_kernel30KeNaiveGatherRowsKernelStridedEPfPKfPKliii --------------------------
	.section	.nv.info._ZN13access_kernel30KeNaiveGatherRowsKernelStridedEPfPKfPKliii,"",@"SHT_CUDA_INFO"
	.sectionflags	@""
	.align	4


	//----- nvinfo : EIATTR_CUDA_API_VERSION
	.align		4
        /*0000*/ 	.byte	0x04, 0x37
        /*0002*/ 	.short	(.L_81 - .L_80)
.L_80:
        /*0004*/ 	.word	0x00000082


	//----- nvinfo : EIATTR_KPARAM_INFO
	.align		4
.L_81:
        /*0008*/ 	.byte	0x04, 0x17
        /*000a*/ 	.short	(.L_83 - .L_82)
.L_82:
        /*000c*/ 	.word	0x00000000
        /*0010*/ 	.short	0x0005
        /*0012*/ 	.short	0x0020
        /*0014*/ 	.byte	0x00, 0xf0, 0x11, 0x00


	//----- nvinfo : EIATTR_KPARAM_INFO
	.align		4
.L_83:
        /*0018*/ 	.byte	0x04, 0x17
        /*001a*/ 	.short	(.L_85 - .L_84)
.L_84:
        /*001c*/ 	.word	0x00000000
        /*0020*/ 	.short	0x0004
        /*0022*/ 	.short	0x001c
        /*0024*/ 	.byte	0x00, 0xf0, 0x11, 0x00


	//----- nvinfo : EIATTR_KPARAM_INFO
	.align		4
.L_85:
        /*0028*/ 	.byte	0x04, 0x17
        /*002a*/ 	.short	(.L_87 - .L_86)
.L_86:
        /*002c*/ 	.word	0x00000000
        /*0030*/ 	.short	0x0003
        /*0032*/ 	.short	0x0018
        /*0034*/ 	.byte	0x00, 0xf0, 0x11, 0x00


	//----- nvinfo : EIATTR_KPARAM_INFO
	.align		4
.L_87:
        /*0038*/ 	.byte	0x04, 0x17
        /*003a*/ 	.short	(.L_89 - .L_88)
.L_88:
        /*003c*/ 	.word	0x00000000
        /*0040*/ 	.short	0x0002
        /*0042*/ 	.short	0x0010
        /*0044*/ 	.byte	0x00, 0xf5, 0x21, 0x00


	//----- nvinfo : EIATTR_KPARAM_INFO
	.align		4
.L_89:
        /*0048*/ 	.byte	0x04, 0x17
        /*004a*/ 	.short	(.L_91 - .L_90)
.L_90:
        /*004c*/ 	.word	0x00000000
        /*0050*/ 	.short	0x0001
        /*0052*/ 	.short	0x0008
        /*0054*/ 	.byte	0x00, 0xf5, 0x21, 0x00


	//----- nvinfo : EIATTR_KPARAM_INFO
	.align		4
.L_91:
        /*0058*/ 	.byte	0x04, 0x17
        /*005a*/ 	.short	(.L_93 - .L_92)
.L_92:
        /*005c*/ 	.word	0x00000000
        /*0060*/ 	.short	0x0000
        /*0062*/ 	.short	0x0000
        /*0064*/ 	.byte	0x00, 0xf5, 0x21, 0x00


	//----- nvinfo : EIATTR_SPARSE_MMA_MASK
	.align		4
.L_93:
        /*0068*/ 	.byte	0x03, 0x50
        /*006a*/ 	.short	0x0000


	//----- nvinfo : EIATTR_MAXREG_COUNT
	.align		4
        /*006c*/ 	.byte	0x03, 0x1b
        /*006e*/ 	.short	0x00ff


	//----- nvinfo : EIATTR_MERCURY_ISA_VERSION
	.align		4
        /*0070*/ 	.byte	0x03, 0x5f
        /*0072*/ 	.short	0x0101


	//----- nvinfo : EIATTR_VRC_CTA_INIT_COUNT
	.align		4
        /*0074*/ 	.byte	0x02, 0x4a
	.zero		1
	.zero		1


	//----- nvinfo : EIATTR_EXIT_INSTR_OFFSETS
	.align		4
        /*0078*/ 	.byte	0x04, 0x1c
        /*007a*/ 	.short	(.L_95 - .L_94)


	//   ....[0]....
.L_94:
        /*007c*/ 	.word	0x00000090


	//   ....[1]....
        /*0080*/ 	.word	0x000001d0


	//----- nvinfo : EIATTR_CBANK_PARAM_SIZE
	.align		4
.L_95:
        /*0084*/ 	.byte	0x03, 0x19
        /*0086*/ 	.short	0x0024


	//----- nvinfo : EIATTR_PARAM_CBANK
	.align		4
        /*0088*/ 	.byte	0x04, 0x0a
        /*008a*/ 	.short	(.L_97 - .L_96)
	.align		4
.L_96:
        /*008c*/ 	.word	index@(.nv.constant0._ZN13access_kernel30KeNaiveGatherRowsKernelStridedEPfPKfPKliii)
        /*0090*/ 	.short	0x0380
        /*0092*/ 	.short	0x0024


	//----- nvinfo : EIATTR_SW_WAR
	.align		4
.L_97:
        /*0094*/ 	.byte	0x04, 0x36
        /*0096*/ 	.short	(.L_99 - .L_98)
.L_98:
        /*0098*/ 	.word	0x00000008
.L_99:


//--------------------- .nv.info._ZN13access_kernel31KeNaiveScatterRowsKernelStridedEPfPKfPKliii --------------------------
	.section	.nv.info._ZN13access_kernel31KeNaiveScatterRowsKernelStridedEPfPKfPKliii,"",@"SHT_CUDA_INFO"
	.sectionflags	@""
	.align	4


	//----- nvinfo : EIATTR_CUDA_API_VERSION
	.align		4
        /*0000*/ 	.byte	0x04, 0x37
        /*0002*/ 	.short	(.L_101 - .L_100)
.L_100:
        /*0004*/ 	.word	0x00000082


	//----- nvinfo : EIATTR_KPARAM_INFO
	.align		4
.L_101:
        /*0008*/ 	.byte	0x04, 0x17
        /*000a*/ 	.short	(.L_103 - .L_102)
.L_102:
        /*000c*/ 	.word	0x00000000
        /*0010*/ 	.short	0x0005
        /*0012*/ 	.short	0x0020
        /*0014*/ 	.byte	0x00, 0xf0, 0x11, 0x00


	//----- nvinfo : EIATTR_KPARAM_INFO
	.align		4
.L_103:
        /*0018*/ 	.byte	0x04, 0x17
        /*001a*/ 	.short	(.L_105 - .L_104)
.L_104:
        /*001c*/ 	.word	0x00000000
        /*0020*/ 	.short	0x0004
        /*0022*/ 	.short	0x001c
        /*0024*/ 	.byte	0x00, 0xf0, 0x11, 0x00


	//----- nvinfo : EIATTR_KPARAM_INFO
	.align		4
.L_105:
        /*0028*/ 	.byte	0x04, 0x17
        /*002a*/ 	.short	(.L_107 - .L_106)
.L_106:
        /*002c*/ 	.word	0x00000000
        /*0030*/ 	.short	0x0003
        /*0032*/ 	.short	0x0018
        /*0034*/ 	.byte	0x00, 0xf0, 0x11, 0x00


	//----- nvinfo : EIATTR_KPARAM_INFO
	.align		4
.L_107:
        /*0038*/ 	.byte	0x04, 0x17
        /*003a*/ 	.short	(.L_109 - .L_108)
.L_108:
        /*003c*/ 	.word	0x00000000
        /*0040*/ 	.short	0x0002
        /*0042*/ 	.short	0x0010
        /*0044*/ 	.byte	0x00, 0xf5, 0x21, 0x00


	//----- nvinfo : EIATTR_KPARAM_INFO
	.align		4
.L_109:
        /*0048*/ 	.byte	0x04, 0x17
        /*004a*/ 	.short	(.L_111 - .L_110)
.L_110:
        /*004c*/ 	.word	0x00000000
        /*0050*/ 	.short	0x0001
        /*0052*/ 	.short	0x0008
        /*0054*/ 	.byte	0x00, 0xf5, 0x21, 0x00


	//----- nvinfo : EIATTR_KPARAM_INFO
	.align		4
.L_111:
        /*0058*/ 	.byte	0x04, 0x17
        /*005a*/ 	.short	(.L_113 - .L_112)
.L_112:
        /*005c*/ 	.word	0x00000000
        /*0060*/ 	.short	0x0000
        /*0062*/ 	.short	0x0000
        /*0064*/ 	.byte	0x00, 0xf5, 0x21, 0x00


	//----- nvinfo : EIATTR_SPARSE_MMA_MASK
	.align		4
.L_113:
        /*0068*/ 	.byte	0x03, 0x50
        /*006a*/ 	.short	0x0000


	//----- nvinfo : EIATTR_MAXREG_COUNT
	.align		4
        /*006c*/ 	.byte	0x03, 0x1b
        /*006e*/ 	.short	0x00ff


	//----- nvinfo : EIATTR_MERCURY_ISA_VERSION
	.align		4
        /*0070*/ 	.byte	0x03, 0x5f
        /*0072*/ 	.short	0x0101


	//----- nvinfo : EIATTR_VRC_CTA_INIT_COUNT
	.align		4
        /*0074*/ 	.byte	0x02, 0x4a
	.zero		1
	.zero		1


	//----- nvinfo : EIATTR_EXIT_INSTR_OFFSETS
	.align		4
        /*0078*/ 	.byte	0x04, 0x1c
        /*007a*/ 	.short	(.L_115 - .L_114)


	//   ....[0]....
.L_114:
        /*007c*/ 	.word	0x00000090


	//   ....[1]....
        /*0080*/ 	.word	0x000001d0


	//----- nvinfo : EIATTR_CBANK_PARAM_SIZE
	.align		4
.L_115:
        /*0084*/ 	.byte	0x03, 0x19
        /*0086*/ 	.short	0x0024


	//----- nvinfo : EIATTR_PARAM_CBANK
	.align		4
        /*0088*/ 	.byte	0x04, 0x0a
        /*008a*/ 	.short	(.L_117 - .L_116)
	.align		4
.L_116:
        /*008c*/ 	.word	index@(.nv.constant0._ZN13access_kernel31KeNaiveScatterRowsKernelStridedEPfPKfPKliii)
        /*0090*/ 	.short	0x0380
        /*0092*/ 	.short	0x0024


	//----- nvinfo : EIATTR_SW_WAR
	.align		4
.L_117:
        /*0094*/ 	.byte	0x04, 0x36
        /*0096*/ 	.short	(.L_119 - .L_118)
.L_118:
        /*0098*/ 	.word	0x00000008
.L_119:


//--------------------- .nv.info._ZN13access_kernel22KeSetStridedContinuousEPliiii --------------------------
	.section	.nv.info._ZN13access_kernel22KeSetStridedContinuousEPliiii,"",@"SHT_CUDA_INFO"
	.sectionflags	@""
	.align	4


	//----- nvinfo : EIATTR_CUDA_API_VERSION
	.align		4
        /*0000*/ 	.byte	0x04, 0x37
        /*0002*/ 	.short	(.L_121 - .L_120)
.L_120:
        /*0004*/ 	.word	0x00000082


	//----- nvinfo : EIATTR_KPARAM_INFO
	.align		4
.L_121:
        /*0008*/ 	.byte	0x04, 0x17
        /*000a*/ 	.short	(.L_123 - .L_122)
.L_122:
        /*000c*/ 	.word	0x00000000
        /*0010*/ 	.short	0x0004
        /*0012*/ 	.short	0x0014
        /*0014*/ 	.byte	0x00, 0xf0, 0x11, 0x00


	//----- nvinfo : EIATTR_KPARAM_INFO
	.align		4
.L_123:
        /*0018*/ 	.byte	0x04, 0x17
        /*001a*/ 	.short	(.L_125 - .L_124)
.L_124:
        /*001c*/ 	.word	0x00000000
        /*0020*/ 	.short	0x0003
        /*0022*/ 	.short	0x0010
        /*0024*/ 	.byte	0x00, 0xf0, 0x11, 0x00


	//----- nvinfo : EIATTR_KPARAM_INFO
	.align		4
.L_125:
        /*0028*/ 	.byte	0x04, 0x17
        /*002a*/ 	.short	(.L_127 - .L_126)
.L_126:
        /*002c*/ 	.word	0x00000000
        /*0030*/ 	.short	0x0002
        /*0032*/ 	.short	0x000c
        /*0034*/ 	.byte	0x00, 0xf0, 0x11, 0x00


	//----- nvinfo : EIATTR_KPARAM_INFO
	.align		4
.L_127:
        /*0038*/ 	.byte	0x04, 0x17
        /*003a*/ 	.short	(.L_129 - .L_128)
.L_128:
        /*003c*/ 	.word	0x00000000
        /*0040*/ 	.short	0x0001
        /*0042*/ 	.short	0x0008
        /*0044*/ 	.byte	0x00, 0xf0, 0x11, 0x00


	//----- nvinfo : EIATTR_KPARAM_INFO
	.align		4
.L_129:
        /*0048*/ 	.byte	0x04, 0x17
        /*004a*/ 	.short	(.L_131 - .L_130)
.L_130:
        /*004c*/ 	.word	0x00000000
        /*0050*/ 	.short	0x0000
        /*0052*/ 	.short	0x0000
        /*0054*/ 	.byte	0x00, 0xf5, 0x21, 0x00


	//----- nvinfo : EIATTR_SPARSE_MMA_MASK
	.align		4
.L_131:
        /*0058*/ 	.byte	0x03, 0x50
        /*005a*/ 	.short	0x0000


	//----- nvinfo : EIATTR_MAXREG_COUNT
	.align		4
        /*005c*/ 	.byte	0x03, 0x1b
        /*005e*/ 	.short	0x00ff


	//----- nvinfo : EIATTR_MERCURY_ISA_VERSION
	.align		4
        /*0060*/ 	.byte	0x03, 0x5f
        /*0062*/ 	.short	0x0101


	//----- nvinfo : EIATTR_VRC_CTA_INIT_COUNT
	.align		4
        /*0064*/ 	.byte	0x02, 0x4a
	.zero		1
	.zero		1


	//----- nvinfo : EIATTR_EXIT_INSTR_OFFSETS
	.align		4
        /*0068*/ 	.byte	0x04, 0x1c
        /*006a*/ 	.short	(.L_133 - .L_132)


	//   ....[0]....
.L_132:
        /*006c*/ 	.word	0x00000090


	//   ....[1]....
        /*0070*/ 	.word	0x000002d0


	//----- nvinfo : EIATTR_CBANK_PARAM_SIZE
	.align		4
.L_133:
        /*0074*/ 	.byte	0x03, 0x19
        /*0076*/ 	.short	0x0018


	//----- nvinfo : EIATTR_PARAM_CBANK
	.align		4
        /*0078*/ 	.byte	0x04, 0x0a
        /*007a*/ 	.short	(.L_135 - .L_134)
	.align		4
.L_134:
        /*007c*/ 	.word	index@(.nv.constant0._ZN13access_kernel22KeSetStridedContinuousEPliiii)
        /*0080*/ 	.short	0x0380
        /*0082*/ 	.short	0x0018


	//----- nvinfo : EIATTR_SW_WAR
	.align		4
.L_135:
        /*0084*/ 	.byte	0x04, 0x36
        /*0086*/ 	.short	(.L_137 - .L_136)
.L_136:
        /*0088*/ 	.word	0x00000008
.L_137:


//--------------------- .nv.info._ZN13access_kernel16KeWriteRandomIdsEPlS0_iiiiii --------------------------
	.section	.nv.info._ZN13access_kernel16KeWriteRandomIdsEPlS0_iiiiii,"",@"SHT_CUDA_INFO"
	.sectionflags	@""
	.align	4


	//----- nvinfo : EIATTR_CUDA_API_VERSION
	.align		4
        /*0000*/ 	.byte	0x04, 0x37
        /*0002*/ 	.short	(.L_139 - .L_138)
.L_138:
        /*0004*/ 	.word	0x00000082


	//----- nvinfo : EIATTR_KPARAM_INFO
	.align		4
.L_139:
        /*0008*/ 	.byte	0x04, 0x17
        /*000a*/ 	.short	(.L_141 - .L_140)
.L_140:
        /*000c*/ 	.word	0x00000000
        /*0010*/ 	.short	0x0007
        /*0012*/ 	.short	0x0024
        /*0014*/ 	.byte	0x00, 0xf0, 0x11, 0x00


	//----- nvinfo : EIATTR_KPARAM_INFO
	.align		4
.L_141:
        /*0018*/ 	.byte	0x04, 0x17
        /*001a*/ 	.short	(.L_143 - .L_142)
.L_142:
        /*001c*/ 	.word	0x00000000
        /*0020*/ 	.short	0x0006
        /*0022*/ 	.short	0x0020
        /*0024*/ 	.byte	0x00, 0xf0, 0x11, 0x00


	//----- nvinfo : EIATTR_KPARAM_INFO
	.align		4
.L_143:
        /*0028*/ 	.byte	0x04, 0x17
        /*002a*/ 	.short	(.L_145 - .L_144)
.L_144:
        /*002c*/ 	.word	0x00000000
        /*0030*/ 	.short	0x0005
        /*0032*/ 	.short	0x001c
        /*0034*/ 	.byte	0x00, 0xf0, 0x11, 0x00


	//----- nvinfo : EIATTR_KPARAM_INFO
	.align		4
.L_145:
        /*0038*/ 	.byte	0x04, 0x17
        /*003a*/ 	.short	(.L_147 - .L_146)
.L_146:
        /*003c*/ 	.word	0x00000000
        /*0040*/ 	.short	0x0004
        /*0042*/ 	.short	0x0018
        /*0044*/ 	.byte	0x00, 0xf0, 0x11, 0x00


	//----- nvinfo : EIATTR_KPARAM_INFO
	.align		4
.L_147:
        /*0048*/ 	.byte	0x04, 0x17
        /*004a*/ 	.short	(.L_149 - .L_148)
.L_148:
        /*004c*/ 	.word	0x00000000
        /*0050*/ 	.short	0x0003
        /*0052*/ 	.short	0x0014
        /*0054*/ 	.byte	0x00, 0xf0, 0x11, 0x00


	//----- nvinfo : EIATTR_KPARAM_INFO
	.align		4
.L_149:
        /*0058*/ 	.byte	0x04, 0x17
        /*005a*/ 	.short	(.L_151 - .L_150)
.L_150:
        /*005c*/ 	.word	0x00000000
        /*0060*/ 	.short	0x0002
        /*0062*/ 	.short	0x0010
        /*0064*/ 	.byte	0x00, 0xf0, 0x11, 0x00


	//----- nvinfo : EIATTR_KPARAM_INFO
	.align		4
.L_151:
        /*0068*/ 	.byte	0x04, 0x17
        /*006a*/ 	.short	(.L_153 - .L_152)
.L_152:
        /*006c*/ 	.word	0x00000000
        /*0070*/ 	.short	0x0001
        /*0072*/ 	.short	0x0008
        /*0074*/ 	.byte	0x00, 0xf5, 0x21, 0x00


	//----- nvinfo : EIATTR_KPARAM_INFO
	.align		4
.L_153:
        /*0078*/ 	.byte	0x04, 0x17
        /*007a*/ 	.short	(.L_155 - .L_154)
.L_154:
        /*007c*/ 	.word	0x00000000
        /*0080*/ 	.short	0x0000
        /*0082*/ 	.short	0x0000
        /*0084*/ 	.byte	0x00, 0xf5, 0x21, 0x00


	//----- nvinfo : EIATTR_SPARSE_MMA_MASK
	.align		4
.L_155:
        /*0088*/ 	.byte	0x03, 0x50
        /*008a*/ 	.short	0x0000


	//----- nvinfo : EIATTR_MAXREG_COUNT
	.align		4
        /*008c*/ 	.byte	0x03, 0x1b
        /*008e*/ 	.short	0x00ff


	//----- nvinfo : EIATTR_MERCURY_ISA_VERSION
	.align		4
        /*0090*/ 	.byte	0x03, 0x5f
        /*0092*/ 	.short	0x0101


	//----- nvinfo : EIATTR_VRC_CTA_INIT_COUNT
	.align		4
        /*0094*/ 	.byte	0x02, 0x4a
	.zero		1
	.zero		1


	//----- nvinfo : EIATTR_EXIT_INSTR_OFFSETS
	.align		4
        /*0098*/ 	.byte	0x04, 0x1c
        /*009a*/ 	.short	(.L_157 - .L_156)


	//   ....[0]....
.L_156:
        /*009c*/ 	.word	0x000000c0


	//   ....[1]....
        /*00a0*/ 	.word	0x000006e0


	//----- nvinfo : EIATTR_CBANK_PARAM_SIZE
	.align		4
.L_157:
        /*00a4*/ 	.byte	0x03, 0x19
        /*00a6*/ 	.short	0x0028


	//----- nvinfo : EIATTR_PARAM_CBANK
	.align		4
        /*00a8*/ 	.byte	0x04, 0x0a
        /*00aa*/ 	.short	(.L_159 - .L_158)
	.align		4
.L_158:
        /*00ac*/ 	.word	index@(.nv.constant0._ZN13access_kernel16KeWriteRandomIdsEPlS0_iiiiii)
        /*00b0*/ 	.short	0x0380
        /*00b2*/ 	.short	0x0028


	//----- nvinfo : EIATTR_SW_WAR
	.align		4
.L_159:
        /*00b4*/ 	.byte	0x04, 0x36
        /*00b6*/ 	.short	(.L_161 - .L_160)
.L_160:
        /*00b8*/ 	.word	0x00000008
.L_161:


//--------------------- .nv.info._ZN13access_kernel11KeMiddleIdsEPliiiiii --------------------------
	.section	.nv.info._ZN13access_kernel11KeMiddleIdsEPliiiiii,"",@"SHT_CUDA_INFO"
	.sectionflags	@""
	.align	4


	//----- nvinfo : EIATTR_CUDA_API_VERSION
	.align		4
        /*0000*/ 	.byte	0x04, 0x37
        /*0002*/ 	.short	(.L_163 - .L_162)
.L_162:
        /*0004*/ 	.word	0x00000082


	//----- nvinfo : EIATTR_KPARAM_INFO
	.align		4
.L_163:
        /*0008*/ 	.byte	0x04, 0x17
        /*000a*/ 	.short	(.L_165 - .L_164)
.L_164:
        /*000c*/ 	.word	0x00000000
        /*0010*/ 	.short	0x0006
        /*0012*/ 	.short	0x001c
        /*0014*/ 	.byte	0x00, 0xf0, 0x11, 0x00


	//----- nvinfo : EIATTR_KPARAM_INFO
	.align		4
.L_165:
        /*0018*/ 	.byte	0x04, 0x17
        /*001a*/ 	.short	(.L_167 - .L_166)
.L_166:
        /*001c*/ 	.word	0x00000000
        /*0020*/ 	.short	0x0005
        /*0022*/ 	.short	0x0018
        /*0024*/ 	.byte	0x00, 0xf0, 0x11, 0x00


	//----- nvinfo : EIATTR_KPARAM_INFO
	.align		4
.L_167:
        /*0028*/ 	.byte	0x04, 0x17
        /*002a*/ 	.short	(.L_169 - .L_168)
.L_168:
        /*002c*/ 	.word	0x00000000
        /*0030*/ 	.short	0x0004
        /*0032*/ 	.short	0x0014
        /*0034*/ 	.byte	0x00, 0xf0, 0x11, 0x00


	//----- nvinfo : EIATTR_KPARAM_INFO
	.align		4
.L_169:
        /*0038*/ 	.byte	0x04, 0x17
        /*003a*/ 	.short	(.L_171 - .L_170)
.L_170:
        /*003c*/ 	.word	0x00000000
        /*0040*/ 	.short	0x0003
        /*0042*/ 	.short	0x0010
        /*0044*/ 	.byte	0x00, 0xf0, 0x11, 0x00


	//----- nvinfo : EIATTR_KPARAM_INFO
	.align		4
.L_171:
        /*0048*/ 	.byte	0x04, 0x17
        /*004a*/ 	.short	(.L_173 - .L_172)
.L_172:
        /*004c*/ 	.word	0x00000000
        /*0050*/ 	.short	0x0002
        /*0052*/ 	.short	0x000c
        /*0054*/ 	.byte	0x00, 0xf0, 0x11, 0x00


	//----- nvinfo : EIATTR_KPARAM_INFO
	.align		4
.L_173:
        /*0058*/ 	.byte	0x04, 0x17
        /*005a*/ 	.short	(.L_175 - .L_174)
.L_174:
        /*005c*/ 	.word	0x00000000
        /*0060*/ 	.short	0x0001
        /*0062*/ 	.short	0x0008
        /*0064*/ 	.byte	0x00, 0xf0, 0x11, 0x00


	//----- nvinfo : EIATTR_KPARAM_INFO
	.align		4
.L_175:
        /*0068*/ 	.byte	0x04, 0x17
        /*006a*/ 	.short	(.L_177 - .L_176)
.L_176:
        /*006c*/ 	.word	0x00000000
        /*0070*/ 	.short	0x0000
        /*0072*/ 	.short	0x0000
        /*0074*/ 	.byte	0x00, 0xf5, 0x21, 0x00


	//----- nvinfo : EIATTR_SPARSE_MMA_MASK
	.align		4
.L_177:
        /*0078*/ 	.byte	0x03, 0x50
        /*007a*/ 	.short	0x0000


	//----- nvinfo : EIATTR_MAXREG_COUNT
	.align		4
        /*007c*/ 	.byte	0x03, 0x1b
        /*007e*/ 	.short	0x00ff


	//----- nvinfo : EIATTR_MERCURY_ISA_VERSION
	.align		4
        /*0080*/ 	.byte	0x03, 0x5f
        /*0082*/ 	.short	0x0101


	//----- nvinfo : EIATTR_VRC_CTA_INIT_COUNT
	.align		4
        /*0084*/ 	.byte	0x02, 0x4a
	.zero		1
	.zero		1


	//----- nvinfo : EIATTR_EXIT_INSTR_OFFSETS
	.align		4
        /*0088*/ 	.byte	0x04, 0x1c
        /*008a*/ 	.short	(.L_179 - .L_178)


	//   ....[0]....
.L_178:
        /*008c*/ 	.word	0x000000b0


	//   ....[1]....
        /*0090*/ 	.word	0x00000310


	//----- nvinfo : EIATTR_CBANK_PARAM_SIZE
	.align		4
.L_179:
        /*0094*/ 	.byte	0x03, 0x19
        /*0096*/ 	.short	0x0020


	//----- nvinfo : EIATTR_PARAM_CBANK
	.align		4
        /*0098*/ 	.byte	0x04, 0x0a
        /*009a*/ 	.short	(.L_181 - .L_180)
	.align		4
.L_180:
        /*009c*/ 	.word	index@(.nv.constant0._ZN13access_kernel11KeMiddleIdsEPliiiiii)
        /*00a0*/ 	.short	0x0380
        /*00a2*/ 	.short	0x0020


	//----- nvinfo : EIATTR_SW_WAR
	.align		4
.L_181:
        /*00a4*/ 	.byte	0x04, 0x36
        /*00a6*/ 	.short	(.L_183 - .L_182)
.L_182:
        /*00a8*/ 	.word	0x00000008
.L_183:


//--------------------- .nv.info._ZN13access_kernel23KeNaiveSelectRowsKernelEPfPKfPKlii --------------------------
	.section	.nv.info._ZN13access_kernel23KeNaiveSelectRowsKernelEPfPKfPKlii,"",@"SHT_CUDA_INFO"
	.sectionflags	@""
	.align	4


	//----- nvinfo : EIATTR_CUDA_API_VERSION
	.align		4
        /*0000*/ 	.byte	0x04, 0x37
        /*0002*/ 	.short	(.L_185 - .L_184)
.L_184:
        /*0004*/ 	.word	0x00000082


	//----- nvinfo : EIATTR_KPARAM_INFO
	.align		4
.L_185:
        /*0008*/ 	.byte	0x04, 0x17
        /*000a*/ 	.short	(.L_187 - .L_186)
.L_186:
        /*000c*/ 	.word	0x00000000
        /*0010*/ 	.short	0x0004
        /*0012*/ 	.short	0x001c
        /*0014*/ 	.byte	0x00, 0xf0, 0x11, 0x00


	//----- nvinfo : EIATTR_KPARAM_INFO
	.align		4
.L_187:
        /*0018*/ 	.byte	0x04, 0x17
        /*001a*/ 	.short	(.L_189 - .L_188)
.L_188:
        /*001c*/ 	.word	0x00000000
        /*0020*/ 	.short	0x0003
        /*0022*/ 	.short	0x0018
        /*0024*/ 	.byte	0x00, 0xf0, 0x11, 0x00


	//----- nvinfo : EIATTR_KPARAM_INFO
	.align		4
.L_189:
        /*0028*/ 	.byte	0x04, 0x17
        /*002a*/ 	.short	(.L_191 - .L_190)
.L_190:
        /*002c*/ 	.word	0x00000000
        /*0030*/ 	.short	0x0002
        /*0032*/ 	.short	0x0010
        /*0034*/ 	.byte	0x00, 0xf5, 0x21, 0x00


	//----- nvinfo : EIATTR_KPARAM_INFO
	.align		4
.L_191:
        /*0038*/ 	.byte	0x04, 0x17
        /*003a*/ 	.short	(.L_193 - .L_192)
.L_192:
        /*003c*/ 	.word	0x00000000
        /*0040*/ 	.short	0x0001
        /*0042*/ 	.short	0x0008
        /*0044*/ 	.byte	0x00, 0xf5, 0x21, 0x00


	//----- nvinfo : EIATTR_KPARAM_INFO
	.align		4
.L_193:
        /*0048*/ 	.byte	0x04, 0x17
        /*004a*/ 	.short	(.L_195 - .L_194)
.L_194:
        /*004c*/ 	.word	0x00000000
        /*0050*/ 	.short	0x0000
        /*0052*/ 	.short	0x0000
        /*0054*/ 	.byte	0x00, 0xf5, 0x21, 0x00


	//----- nvinfo : EIATTR_SPARSE_MMA_MASK
	.align		4
.L_195:
        /*0058*/ 	.byte	0x03, 0x50
        /*005a*/ 	.short	0x0000


	//----- nvinfo : EIATTR_MAXREG_COUNT
	.align		4
        /*005c*/ 	.byte	0x03, 0x1b
        /*005e*/ 	.short	0x00ff


	//----- nvinfo : EIATTR_MERCURY_ISA_VERSION
	.align		4
        /*0060*/ 	.byte	0x03, 0x5f
        /*0062*/ 	.short	0x0101


	//----- nvinfo : EIATTR_VRC_CTA_INIT_COUNT
	.align		4
        /*0064*/ 	.byte	0x02, 0x4a
	.zero		1
	.zero		1


	//----- nvinfo : EIATTR_EXIT_INSTR_OFFSETS
	.align		4
        /*0068*/ 	.byte	0x04, 0x1c
        /*006a*/ 	.short	(.L_197 - .L_196)


	//   ....[0]....
.L_196:
        /*006c*/ 	.word	0x00000090


	//   ....[1]....
        /*0070*/ 	.word	0x000001c0


	//----- nvinfo : EIATTR_CBANK_PARAM_SIZE
	.align		4
.L_197:
        /*0074*/ 	.byte	0x03, 0x19
        /*0076*/ 	.short	0x0020


	//----- nvinfo : EIATTR_PARAM_CBANK
	.align		4
        /*0078*/ 	.byte	0x04, 0x0a
        /*007a*/ 	.short	(.L_199 - .L_198)
	.align		4
.L_198:
        /*007c*/ 	.word	index@(.nv.constant0._ZN13access_kernel23KeNaiveSelectRowsKernelEPfPKfPKlii)
        /*0080*/ 	.short	0x0380
        /*0082*/ 	.short	0x0020


	//----- nvinfo : EIATTR_SW_WAR
	.align		4
.L_199:
        /*0084*/ 	.byte	0x04, 0x36
        /*0086*/ 	.short	(.L_201 - .L_200)
.L_200:
        /*0088*/ 	.word	0x00000008
.L_201:


//--------------------- .nv.callgraph             --------------------------
	.section	.nv.callgraph,"",@"SHT_CUDA_CALLGRAPH"
	.align	4
	.sectionentsize	8
	.align		4
        /*0000*/ 	.word	0x00000000
	.align		4
        /*0004*/ 	.word	0xffffffff
	.align		4
        /*0008*/ 	.word	0x00000000
	.align		4
        /*000c*/ 	.word	0xfffffffe
	.align		4
        /*0010*/ 	.word	0x00000000
	.align		4
        /*0014*/ 	.word	0xfffffffd
	.align		4
        /*0018*/ 	.word	0x00000000
	.align		4
        /*001c*/ 	.word	0xfffffffc


//--------------------- .text._ZN13access_kernel15KeSetContinuousEPlll --------------------------
	.section	.text._ZN13access_kernel15KeSetContinuousEPlll,"ax",@progbits
	.align	128
        .global         _ZN13access_kernel15KeSetContinuousEPlll
        .type           _ZN13access_kernel15KeSetContinuousEPlll,@function
        .size           _ZN13access_kernel15KeSetContinuousEPlll,(.L_x_8 - _ZN13access_kernel15KeSetContinuousEPlll)
        .other          _ZN13access_kernel15KeSetContinuousEPlll,@"STO_CUDA_ENTRY STV_DEFAULT"
_ZN13access_kernel15KeSetContinuousEPlll:
.text._ZN13access_kernel15KeSetContinuousEPlll:
[----:B------:R-:W-:Y:S01]  /*0000*/  LDC R1, c[0x0][0x37c] ;  /* 0x0000df00ff017b82 */ /* 0x000fe20000000800 */
[----:B------:R-:W0:Y:S07]  /*0010*/  S2R R3, SR_TID.X ;  /* 0x0000000000037919 */ /* 0x000e2e0000002100 */
[----:B------:R-:W0:Y:S01]  /*0020*/  S2UR UR4, SR_CTAID.X ;  /* 0x00000000000479c3 */ /* 0x000e220000002500 */
[----:B------:R-:W1:Y:S07]  /*0030*/  LDCU.64 UR6, c[0x0][0x390] ;  /* 0x00007200ff0677ac */ /* 0x000e6e0008000a00 */
[----:B------:R-:W0:Y:S02]  /*0040*/  LDC R0, c[0x0][0x360] ;  /* 0x0000d800ff007b82 */ /* 0x000e240000000800 */
[----:B0-----:R-:W-:-:S05]  /*0050*/  IMAD R0, R0, UR4, R3 ;  /* 0x0000000400007c24 */ /* 0x001fca000f8e0203 */
[----:B-1----:R-:W-:Y:S02]  /*0060*/  ISETP.GE.U32.AND P0, PT, R0, UR6, PT ;  /* 0x0000000600007c0c */ /* 0x002fe4000bf06070 */
[----:B------:R-:W-:-:S04]  /*0070*/  SHF.R.S32.HI R5, RZ, 0x1f, R0 ;  /* 0x0000001fff057819 */ /* 0x000fc80000011400 */
[----:B------:R-:W-:-:S13]  /*0080*/  ISETP.GE.AND.EX P0, PT, R5, UR7, PT, P0 ;  /* 0x0000000705007c0c */ /* 0x000fda000bf06300 */
[----:B------:R-:W-:Y:S05]  /*0090*/  @P0 EXIT ;  /* 0x000000000000094d */ /* 0x000fea0003800000 */
[----:B------:R-:W0:Y:S01]  /*00a0*/  LDCU.128 UR8, c[0x0][0x380] ;  /* 0x00007000ff0877ac */ /* 0x000e220008000c00 */
[----:B------:R-:W1:Y:S01]  /*00b0*/  LDCU.64 UR4, c[0x0][0x358] ;  /* 0x00006b00ff0477ac */ /* 0x000e620008000a00 */
[C---:B0-----:R-:W-:Y:S02]  /*00c0*/  IADD3 R2, P0, PT, R0.reuse, UR10, RZ ;  /* 0x0000000a00027c10 */ /* 0x041fe4000ff1e0ff */
[C---:B------:R-:W-:Y:S02]  /*00d0*/  LEA R4, P1, R0.reuse, UR8, 0x3 ;  /* 0x0000000800047c11 */ /* 0x040fe4000f8218ff */
[----:B------:R-:W-:Y:S02]  /*00e0*/  IADD3.X R3, PT, PT, R5, UR11, RZ, P0, !PT ;  /* 0x0000000b05037c10 */ /* 0x000fe400087fe4ff */
[----:B------:R-:W-:-:S05]  /*00f0*/  LEA.HI.X R5, R0, UR9, R5, 0x3, P1 ;  /* 0x0000000900057c11 */ /* 0x000fca00088f1c05 */
[----:B-1----:R-:W-:Y:S01]  /*0100*/  STG.E.64 desc[UR4][R4.64], R2 ;  /* 0x0000000204007986 */ /* 0x002fe2000c101b04 */
[----:B------:R-:W-:Y:S05]  /*0110*/  EXIT ;  /* 0x000000000000794d */ /* 0x000fea0003800000 */
.L_x_0:
[----:B------:R-:W-:-:S00]  /*0120*/  BRA `(.L_x_0) ;  /* 0xfffffffc00fc7947 */ /* 0x000fc0000383ffff */
[----:B------:R-:W-:-:S00]  /*0130*/  NOP ;  /* 0x0000000000007918 */ /* 0x000fc00000000000 */
        /* <DEDUP_REMOVED lines=12> */
.L_x_8:


//--------------------- .text._ZN13access_kernel24KeNaiveScatterRowsKernelEPfPKfPKlii --------------------------
	.section	.text._ZN13access_kernel24KeNaiveScatterRowsKernelEPfPKfPKlii,"ax",@progbits
	.align	128
        .global         _ZN13access_kernel24KeNaiveScatterRowsKernelEPfPKfPKlii
        .type           _ZN13access_kernel24KeNaiveScatterRowsKernelEPfPKfPKlii,@function
        .size           _ZN13access_kernel24KeNaiveScatterRowsKernelEPfPKfPKlii,(.L_x_9 - _ZN13access_kernel24KeNaiveScatterRowsKernelEPfPKfPKlii)
        .other          _ZN13access_kernel24KeNaiveScatterRowsKernelEPfPKfPKlii,@"STO_CUDA_ENTRY STV_DEFAULT"
_ZN13access_kernel24KeNaiveScatterRowsKernelEPfPKfPKlii:
.text._ZN13access_kernel24KeNaiveScatterRowsKernelEPfPKfPKlii:
[----:B------:R-:W-:Y:S01]  /*0000*/  LDC R1, c[0x0][0x37c] ;  /* 0x0000df00ff017b82 */ /* 0x000fe20000000800 */
[----:B------:R-:W0:Y:S07]  /*0010*/  S2R R0, SR_TID.Y ;  /* 0x0000000000007919 */ /* 0x000e2e0000002200 */
[----:B------:R-:W0:Y:S01]  /*0020*/  S2UR UR4, SR_CTAID.X ;  /* 0x00000000000479c3 */ /* 0x000e220000002500 */
[----:B------:R-:W1:Y:S01]  /*0030*/  LDCU.64 UR6, c[0x0][0x398] ;  /* 0x00007300ff0677ac */ /* 0x000e620008000a00 */
[----:B------:R-:W1:Y:S06]  /*0040*/  S2R R6, SR_TID.X ;  /* 0x0000000000067919 */ /* 0x000e6c0000002100 */
[----:B------:R-:W0:Y:S02]  /*0050*/  LDC R9, c[0x0][0x364] ;  /* 0x0000d900ff097b82 */ /* 0x000e240000000800 */
[----:B0-----:R-:W-:Y:S01]  /*0060*/  IMAD R9, R9, UR4, R0 ;  /* 0x0000000409097c24 */ /* 0x001fe2000f8e0200 */
[----:B-1----:R-:W-:-:S04]  /*0070*/  ISETP.GE.U32.AND P0, PT, R6, UR7, PT ;  /* 0x0000000706007c0c */ /* 0x002fc8000bf06070 */
[----:B------:R-:W-:-:S13]  /*0080*/  ISETP.GE.OR P0, PT, R9, UR6, P0 ;  /* 0x0000000609007c0c */ /* 0x000fda0008706670 */
[----:B------:R-:W-:Y:S05]  /*0090*/  @P0 EXIT ;  /* 0x000000000000094d */ /* 0x000fea0003800000 */
[----:B------:R-:W0:Y:S01]  /*00a0*/  LDC.64 R2, c[0x0][0x390] ;  /* 0x0000e400ff027b82 */ /* 0x000e220000000a00 */
[----:B------:R-:W1:Y:S01]  /*00b0*/  LDCU.64 UR4, c[0x0][0x358] ;  /* 0x00006b00ff0477ac */ /* 0x000e620008000a00 */
[----:B------:R-:W2:Y:S06]  /*00c0*/  LDCU.64 UR8, c[0x0][0x380] ;  /* 0x00007000ff0877ac */ /* 0x000eac0008000a00 */
[----:B------:R-:W3:Y:S01]  /*00d0*/  LDC.64 R4, c[0x0][0x388] ;  /* 0x0000e200ff047b82 */ /* 0x000ee20000000a00 */
[----:B0-----:R-:W-:-:S06]  /*00e0*/  IMAD.WIDE R2, R9, 0x8, R2 ;  /* 0x0000000809027825 */ /* 0x001fcc00078e0202 */
[----:B-1----:R-:W4:Y:S01]  /*00f0*/  LDG.E.64 R2, desc[UR4][R2.64] ;  /* 0x0000000402027981 */ /* 0x002f22000c1e1b00 */
[----:B------:R-:W-:-:S04]  /*0100*/  IMAD R9, R9, UR7, R6 ;  /* 0x0000000709097c24 */ /* 0x000fc8000f8e0206 */
[----:B---3--:R-:W-:-:S06]  /*0110*/  IMAD.WIDE.U32 R4, R9, 0x4, R4 ;  /* 0x0000000409047825 */ /* 0x008fcc00078e0004 */
[----:B------:R-:W3:Y:S01]  /*0120*/  LDG.E R5, desc[UR4][R4.64] ;  /* 0x0000000404057981 */ /* 0x000ee2000c1e1900 */
[----:B------:R-:W-:Y:S01]  /*0130*/  HFMA2 R7, -RZ, RZ, 0, 0 ;  /* 0x00000000ff077431 */ /* 0x000fe200000001ff */
[----:B------:R-:W-:Y:S02]  /*0140*/  USHF.R.S32.HI UR6, URZ, 0x1f, UR7 ;  /* 0x0000001fff067899 */ /* 0x000fe40008011407 */
[----:B----4-:R-:W-:Y:S02]  /*0150*/  IMAD R9, R3, UR7, RZ ;  /* 0x0000000703097c24 */ /* 0x010fe4000f8e02ff */
[----:B------:R-:W-:-:S04]  /*0160*/  IMAD.WIDE.U32 R6, R2, UR7, R6 ;  /* 0x0000000702067c25 */ /* 0x000fc8000f8e0006 */
[----:B------:R-:W-:Y:S01]  /*0170*/  IMAD R9, R2, UR6, R9 ;  /* 0x0000000602097c24 */ /* 0x000fe2000f8e0209 */
[----:B--2---:R-:W-:-:S04]  /*0180*/  LEA R8, P0, R6, UR8, 0x2 ;  /* 0x0000000806087c11 */ /* 0x004fc8000f8010ff */
[----:B------:R-:W-:-:S04]  /*0190*/  IADD3 R3, PT, PT, R7, R9, RZ ;  /* 0x0000000907037210 */ /* 0x000fc80007ffe0ff */
[----:B------:R-:W-:-:S05]  /*01a0*/  LEA.HI.X R9, R6, UR9, R3, 0x2, P0 ;  /* 0x0000000906097c11 */ /* 0x000fca00080f1403 */
[----:B---3--:R-:W-:Y:S01]  /*01b0*/  STG.E desc[UR4][R8.64], R5 ;  /* 0x0000000508007986 */ /* 0x008fe2000c101904 */
[----:B------:R-:W-:Y:S05]  /*01c0*/  EXIT ;  /* 0x000000000000794d */ /* 0x000fea0003800000 */
.L_x_1:
        /* <DEDUP_REMOVED lines=11> */
.L_x_9:


//--------------------- .text._ZN13access_kernel30KeNaiveGatherRowsKernelStridedEPfPKfPKliii --------------------------
	.section	.text._ZN13access_kernel30KeNaiveGatherRowsKernelStridedEPfPKfPKliii,"ax",@progbits
	.align	128
        .global         _ZN13access_kernel30KeNaiveGatherRowsKernelStridedEPfPKfPKliii
        .type           _ZN13access_kernel30KeNaiveGatherRowsKernelStridedEPfPKfPKliii,@function
        .size           _ZN13access_kernel30KeNaiveGatherRowsKernelStridedEPfPKfPKliii,(.L_x_10 - _ZN13access_kernel30KeNaiveGatherRowsKernelStridedEPfPKfPKliii)
        .other          _ZN13access_kernel30KeNaiveGatherRowsKernelStridedEPfPKfPKliii,@"STO_CUDA_ENTRY STV_DEFAULT"
_ZN13access_kernel30KeNaiveGatherRowsKernelStridedEPfPKfPKliii:
.text._ZN13access_kernel30KeNaiveGatherRowsKernelStridedEPfPKfPKliii:
        /* <DEDUP_REMOVED lines=12> */
[----:B------:R-:W2:Y:S01]  /*00c0*/  LDCU UR8, c[0x0][0x3a0] ;  /* 0x00007400ff0877ac */ /* 0x000ea20008000800 */
[----:B------:R-:W3:Y:S01]  /*00d0*/  LDCU.64 UR10, c[0x0][0x388] ;  /* 0x00007100ff0a77ac */ /* 0x000ee20008000a00 */
[----:B0-----:R-:W-:-:S06]  /*00e0*/  IMAD.WIDE R2, R11, 0x8, R2 ;  /* 0x000000080b027825 */ /* 0x001fcc00078e0202 */
[----:B-1----:R-:W4:Y:S01]  /*00f0*/  LDG.E.64 R2, desc[UR4][R2.64] ;  /* 0x0000000402027981 */ /* 0x002f22000c1e1b00 */
[----:B------:R-:W-:Y:S01]  /*0100*/  HFMA2 R7, -RZ, RZ, 0, 0 ;  /* 0x00000000ff077431 */ /* 0x000fe200000001ff */
[----:B--2---:R-:W-:Y:S02]  /*0110*/  USHF.R.S32.HI UR6, URZ, 0x1f, UR8 ;  /* 0x0000001fff067899 */ /* 0x004fe40008011408 */
[----:B----4-:R-:W-:Y:S02]  /*0120*/  IMAD R9, R3, UR8, RZ ;  /* 0x0000000803097c24 */ /* 0x010fe4000f8e02ff */
[----:B------:R-:W-:-:S04]  /*0130*/  IMAD.WIDE.U32 R4, R2, UR8, R6 ;  /* 0x0000000802047c25 */ /* 0x000fc8000f8e0006 */
[----:B------:R-:W-:Y:S01]  /*0140*/  IMAD R9, R2, UR6, R9 ;  /* 0x0000000602097c24 */ /* 0x000fe2000f8e0209 */
[----:B---3--:R-:W-:Y:S01]  /*0150*/  LEA R8, P0, R4, UR10, 0x2 ;  /* 0x0000000a04087c11 */ /* 0x008fe2000f8010ff */
[----:B------:R-:W0:Y:S03]  /*0160*/  LDC.64 R2, c[0x0][0x380] ;  /* 0x0000e000ff027b82 */ /* 0x000e260000000a00 */
[----:B------:R-:W-:-:S04]  /*0170*/  IADD3 R5, PT, PT, R5, R9, RZ ;  /* 0x0000000905057210 */ /* 0x000fc80007ffe0ff */
[----:B------:R-:W-:-:S06]  /*0180*/  LEA.HI.X R9, R4, UR11, R5, 0x2, P0 ;  /* 0x0000000b04097c11 */ /* 0x000fcc00080f1405 */
[----:B------:R-:W2:Y:S01]  /*0190*/  LDG.E R9, desc[UR4][R8.64] ;  /* 0x0000000408097981 */ /* 0x000ea2000c1e1900 */
[----:B------:R-:W-:-:S04]  /*01a0*/  IMAD R7, R11, UR7, R6 ;  /* 0x000000070b077c24 */ /* 0x000fc8000f8e0206 */
[----:B0-----:R-:W-:-:S05]  /*01b0*/  IMAD.WIDE.U32 R2, R7, 0x4, R2 ;  /* 0x0000000407027825 */ /* 0x001fca00078e0002 */
[----:B--2---:R-:W-:Y:S01]  /*01c0*/  STG.E desc[UR4][R2.64], R9 ;  /* 0x0000000902007986 */ /* 0x004fe2000c101904 */
[----:B------:R-:W-:Y:S05]  /*01d0*/  EXIT ;  /* 0x000000000000794d */ /* 0x000fea0003800000 */
.L_x_2:
        /* <DEDUP_REMOVED lines=10> */
.L_x_10:


//--------------------- .text._ZN13access_kernel31KeNaiveScatterRowsKernelStridedEPfPKfPKliii --------------------------
	.section	.text._ZN13access_kernel31KeNaiveScatterRowsKernelStridedEPfPKfPKliii,"ax",@progbits
	.align	128
        .global         _ZN13access_kernel31KeNaiveScatterRowsKernelStridedEPfPKfPKliii
        .type           _ZN13access_kernel31KeNaiveScatterRowsKernelStridedEPfPKfPKliii,@function
        .size           _ZN13access_kernel31KeNaiveScatterRowsKernelStridedEPfPKfPKliii,(.L_x_11 - _ZN13access_kernel31KeNaiveScatterRowsKernelStridedEPfPKfPKliii)
        .other          _ZN13access_kernel31KeNaiveScatterRowsKernelStridedEPfPKfPKliii,@"STO_CUDA_ENTRY STV_DEFAULT"
_ZN13access_kernel31KeNaiveScatterRowsKernelStridedEPfPKfPKliii:
.text._ZN13access_kernel31KeNaiveScatterRowsKernelStridedEPfPKfPKliii:
        /* <DEDUP_REMOVED lines=12> */
[----:B------:R-:W2:Y:S06]  /*00c0*/  LDCU UR8, c[0x0][0x3a0] ;  /* 0x00007400ff0877ac */ /* 0x000eac0008000800 */
[----:B------:R-:W3:Y:S01]  /*00d0*/  LDC.64 R4, c[0x0][0x388] ;  /* 0x0000e200ff047b82 */ /* 0x000ee20000000a00 */
[----:B------:R-:W4:Y:S01]  /*00e0*/  LDCU.64 UR10, c[0x0][0x380] ;  /* 0x00007000ff0a77ac */ /* 0x000f220008000a00 */
[----:B0-----:R-:W-:-:S06]  /*00f0*/  IMAD.WIDE R2, R9, 0x8, R2 ;  /* 0x0000000809027825 */ /* 0x001fcc00078e0202 */
[----:B-1----:R-:W5:Y:S01]  /*0100*/  LDG.E.64 R2, desc[UR4][R2.64] ;  /* 0x0000000402027981 */ /* 0x002f62000c1e1b00 */
[----:B------:R-:W-:-:S04]  /*0110*/  IMAD R9, R9, UR7, R6 ;  /* 0x0000000709097c24 */ /* 0x000fc8000f8e0206 */
[----:B---3--:R-:W-:-:S06]  /*0120*/  IMAD.WIDE.U32 R4, R9, 0x4, R4 ;  /* 0x0000000409047825 */ /* 0x008fcc00078e0004 */
[----:B------:R-:W3:Y:S01]  /*0130*/  LDG.E R5, desc[UR4][R4.64] ;  /* 0x0000000404057981 */ /* 0x000ee2000c1e1900 */
[----:B------:R-:W-:Y:S01]  /*0140*/  HFMA2 R7, -RZ, RZ, 0, 0 ;  /* 0x00000000ff077431 */ /* 0x000fe200000001ff */
[----:B--2---:R-:W-:Y:S02]  /*0150*/  USHF.R.S32.HI UR6, URZ, 0x1f, UR8 ;  /* 0x0000001fff067899 */ /* 0x004fe40008011408 */
[----:B-----5:R-:W-:Y:S02]  /*0160*/  IMAD R9, R3, UR8, RZ ;  /* 0x0000000803097c24 */ /* 0x020fe4000f8e02ff */
[----:B------:R-:W-:-:S04]  /*0170*/  IMAD.WIDE.U32 R6, R2, UR8, R6 ;  /* 0x0000000802067c25 */ /* 0x000fc8000f8e0006 */
[----:B------:R-:W-:Y:S01]  /*0180*/  IMAD R9, R2, UR6, R9 ;  /* 0x0000000602097c24 */ /* 0x000fe2000f8e0209 */
[----:B----4-:R-:W-:-:S04]  /*0190*/  LEA R2, P0, R6, UR10, 0x2 ;  /* 0x0000000a06027c11 */ /* 0x010fc8000f8010ff */
[----:B------:R-:W-:-:S04]  /*01a0*/  IADD3 R3, PT, PT, R7, R9, RZ ;  /* 0x0000000907037210 */ /* 0x000fc80007ffe0ff */
[----:B------:R-:W-:-:S05]  /*01b0*/  LEA.HI.X R3, R6, UR11, R3, 0x2, P0 ;  /* 0x0000000b06037c11 */ /* 0x000fca00080f1403 */
[----:B---3--:R-:W-:Y:S01]  /*01c0*/  STG.E desc[UR4][R2.64], R5 ;  /* 0x0000000502007986 */ /* 0x008fe2000c101904 */
[----:B------:R-:W-:Y:S05]  /*01d0*/  EXIT ;  /* 0x000000000000794d */ /* 0x000fea0003800000 */
.L_x_3:
        /* <DEDUP_REMOVED lines=10> */
.L_x_11:


//--------------------- .text._ZN13access_kernel22KeSetStridedContinuousEPliiii --------------------------
	.section	.text._ZN13access_kernel22KeSetStridedContinuousEPliiii,"ax",@progbits
	.align	128
        .global         _ZN13access_kernel22KeSetStridedContinuousEPliiii
        .type           _ZN13access_kernel22KeSetStridedContinuousEPliiii,@function
        .size           _ZN13access_kernel22KeSetStridedContinuousEPliiii,(.L_x_12 - _ZN13access_kernel22KeSetStridedContinuousEPliiii)
        .other          _ZN13access_kernel22KeSetStridedContinuousEPliiii,@"STO_CUDA_ENTRY STV_DEFAULT"
_ZN13access_kernel22KeSetStridedContinuousEPliiii:
.text._ZN13access_kernel22KeSetStridedContinuousEPliiii:
[----:B------:R-:W-:Y:S01]  /*0000*/  LDC R1, c[0x0][0x37c] ;  /* 0x0000df00ff017b82 */ /* 0x000fe20000000800 */
[----:B------:R-:W0:Y:S07]  /*0010*/  S2R R3, SR_TID.X ;  /* 0x0000000000037919 */ /* 0x000e2e0000002100 */
[----:B------:R-:W0:Y:S01]  /*0020*/  S2UR UR4, SR_CTAID.X ;  /* 0x00000000000479c3 */ /* 0x000e220000002500 */
[----:B------:R-:W1:Y:S07]  /*0030*/  LDCU UR5, c[0x0][0x394] ;  /* 0x00007280ff0577ac */ /* 0x000e6e0008000800 */
[----:B------:R-:W0:Y:S02]  /*0040*/  LDC R0, c[0x0][0x360] ;  /* 0x0000d800ff007b82 */ /* 0x000e240000000800 */
[----:B0-----:R-:W-:Y:S01]  /*0050*/  IMAD R0, R0, UR4, R3 ;  /* 0x0000000400007c24 */ /* 0x001fe2000f8e0203 */
[----:B-1----:R-:W-:-:S04]  /*0060*/  USHF.R.S32.HI UR4, URZ, 0x1f, UR5 ;  /* 0x0000001fff047899 */ /* 0x002fc80008011405 */
[----:B------:R-:W-:-:S04]  /*0070*/  ISETP.GE.U32.AND P0, PT, R0, UR5, PT ;  /* 0x0000000500007c0c */ /* 0x000fc8000bf06070 */
[----:B------:R-:W-:-:S13]  /*0080*/  ISETP.GE.AND.EX P0, PT, RZ, UR4, PT, P0 ;  /* 0x00000004ff007c0c */ /* 0x000fda000bf06300 */
[----:B------:R-:W-:Y:S05]  /*0090*/  @P0 EXIT ;  /* 0x000000000000094d */ /* 0x000fea0003800000 */
[----:B------:R-:W0:Y:S01]  /*00a0*/  LDC R7, c[0x0][0x38c] ;  /* 0x0000e300ff077b82 */ /* 0x000e220000000800 */
[----:B------:R-:W1:Y:S01]  /*00b0*/  LDCU UR6, c[0x0][0x390] ;  /* 0x00007200ff0677ac */ /* 0x000e620008000800 */
[----:B------:R-:W2:Y:S01]  /*00c0*/  LDCU UR7, c[0x0][0x388] ;  /* 0x00007100ff0777ac */ /* 0x000ea20008000800 */
[----:B------:R-:W3:Y:S01]  /*00d0*/  LDCU.64 UR8, c[0x0][0x380] ;  /* 0x00007000ff0877ac */ /* 0x000ee20008000a00 */
[----:B------:R-:W4:Y:S01]  /*00e0*/  LDCU.64 UR4, c[0x0][0x358] ;  /* 0x00006b00ff0477ac */ /* 0x000f220008000a00 */
[----:B0-----:R-:W-:-:S04]  /*00f0*/  IABS R5, R7 ;  /* 0x0000000700057213 */ /* 0x001fc80000000000 */
[----:B------:R-:W0:Y:S08]  /*0100*/  I2F.RP R4, R5 ;  /* 0x0000000500047306 */ /* 0x000e300000209400 */
[----:B0-----:R-:W0:Y:S02]  /*0110*/  MUFU.RCP R4, R4 ;  /* 0x0000000400047308 */ /* 0x001e240000001000 */
[----:B0-----:R-:W-:-:S06]  /*0120*/  VIADD R2, R4, 0xffffffe ;  /* 0x0ffffffe04027836 */ /* 0x001fcc0000000000 */
[----:B------:R0:W5:Y:S02]  /*0130*/  F2I.FTZ.U32.TRUNC.NTZ R3, R2 ;  /* 0x0000000200037305 */ /* 0x000164000021f000 */
[----:B0-----:R-:W-:Y:S02]  /*0140*/  IMAD.MOV.U32 R2, RZ, RZ, RZ ;  /* 0x000000ffff027224 */ /* 0x001fe400078e00ff */
[----:B-----5:R-:W-:-:S04]  /*0150*/  IMAD.MOV R6, RZ, RZ, -R3 ;  /* 0x000000ffff067224 */ /* 0x020fc800078e0a03 */
[----:B------:R-:W-:Y:S01]  /*0160*/  IMAD R9, R6, R5, RZ ;  /* 0x0000000506097224 */ /* 0x000fe200078e02ff */
[----:B------:R-:W-:-:S03]  /*0170*/  IABS R6, R0 ;  /* 0x0000000000067213 */ /* 0x000fc60000000000 */
[----:B------:R-:W-:Y:S01]  /*0180*/  IMAD.HI.U32 R3, R3, R9, R2 ;  /* 0x0000000903037227 */ /* 0x000fe200078e0002 */
[----:B------:R-:W-:-:S04]  /*0190*/  LOP3.LUT R2, R0, R7, RZ, 0x3c, !PT ;  /* 0x0000000700027212 */ /* 0x000fc800078e3cff */
[----:B------:R-:W-:Y:S01]  /*01a0*/  ISETP.GE.AND P1, PT, R2, RZ, PT ;  /* 0x000000ff0200720c */ /* 0x000fe20003f26270 */
[----:B------:R-:W-:Y:S01]  /*01b0*/  IMAD.HI.U32 R3, R3, R6, RZ ;  /* 0x0000000603037227 */ /* 0x000fe200078e00ff */
[----:B-1----:R-:W-:-:S03]  /*01c0*/  IADD3 R2, PT, PT, -R7, UR6, RZ ;  /* 0x0000000607027c10 */ /* 0x002fc6000fffe1ff */
[----:B------:R-:W-:-:S04]  /*01d0*/  IMAD.MOV R4, RZ, RZ, -R3 ;  /* 0x000000ffff047224 */ /* 0x000fc800078e0a03 */
[----:B------:R-:W-:-:S05]  /*01e0*/  IMAD R4, R5, R4, R6 ;  /* 0x0000000405047224 */ /* 0x000fca00078e0206 */
[----:B------:R-:W-:-:S13]  /*01f0*/  ISETP.GT.U32.AND P2, PT, R5, R4, PT ;  /* 0x000000040500720c */ /* 0x000fda0003f44070 */
[-C--:B------:R-:W-:Y:S01]  /*0200*/  @!P2 IADD3 R4, PT, PT, R4, -R5.reuse, RZ ;  /* 0x800000050404a210 */ /* 0x080fe20007ffe0ff */
[----:B------:R-:W-:Y:S01]  /*0210*/  @!P2 VIADD R3, R3, 0x1 ;  /* 0x000000010303a836 */ /* 0x000fe20000000000 */
[----:B------:R-:W-:Y:S02]  /*0220*/  ISETP.NE.AND P2, PT, R7, RZ, PT ;  /* 0x000000ff0700720c */ /* 0x000fe40003f45270 */
[----:B------:R-:W-:Y:S01]  /*0230*/  ISETP.GE.U32.AND P0, PT, R4, R5, PT ;  /* 0x000000050400720c */ /* 0x000fe20003f06070 */
[----:B--2---:R-:W-:-:S12]  /*0240*/  VIADD R5, R0, UR7 ;  /* 0x0000000700057c36 */ /* 0x004fd80008000000 */
[----:B------:R-:W-:Y:S01]  /*0250*/  @P0 VIADD R3, R3, 0x1 ;  /* 0x0000000103030836 */ /* 0x000fe20000000000 */
[----:B---3--:R-:W-:-:S04]  /*0260*/  LEA R4, P0, R0, UR8, 0x3 ;  /* 0x0000000800047c11 */ /* 0x008fc8000f8018ff */
[----:B------:R-:W-:Y:S02]  /*0270*/  @!P1 IADD3 R3, PT, PT, -R3, RZ, RZ ;  /* 0x000000ff03039210 */ /* 0x000fe40007ffe1ff */
[----:B------:R-:W-:-:S05]  /*0280*/  @!P2 LOP3.LUT R3, RZ, R7, RZ, 0x33, !PT ;  /* 0x00000007ff03a212 */ /* 0x000fca00078e33ff */
[----:B------:R-:W-:Y:S01]  /*0290*/  IMAD R2, R3, R2, R5 ;  /* 0x0000000203027224 */ /* 0x000fe200078e0205 */
[----:B------:R-:W-:-:S04]  /*02a0*/  LEA.HI.X R5, R0, UR9, RZ, 0x3, P0 ;  /* 0x0000000900057c11 */ /* 0x000fc800080f1cff */
[----:B------:R-:W-:-:S05]  /*02b0*/  SHF.R.S32.HI R3, RZ, 0x1f, R2 ;  /* 0x0000001fff037819 */ /* 0x000fca0000011402 */
[----:B----4-:R-:W-:Y:S01]  /*02c0*/  STG.E.64 desc[UR4][R4.64], R2 ;  /* 0x0000000204007986 */ /* 0x010fe2000c101b04 */
[----:B------:R-:W-:Y:S05]  /*02d0*/  EXIT ;  /* 0x000000000000794d */ /* 0x000fea0003800000 */
.L_x_4:
        /* <DEDUP_REMOVED lines=10> */
.L_x_12:


//--------------------- .text._ZN13access_kernel16KeWriteRandomIdsEPlS0_iiiiii --------------------------
	.section	.text._ZN13access_kernel16KeWriteRandomIdsEPlS0_iiiiii,"ax",@progbits
	.align	128
        .global         _ZN13access_kernel16KeWriteRandomIdsEPlS0_iiiiii
        .type           _ZN13access_kernel16KeWriteRandomIdsEPlS0_iiiiii,@function
        .size           _ZN13access_kernel16KeWriteRandomIdsEPlS0_iiiiii,(.L_x_13 - _ZN13access_kernel16KeWriteRandomIdsEPlS0_iiiiii)
        .other          _ZN13access_kernel16KeWriteRandomIdsEPlS0_iiiiii,@"STO_CUDA_ENTRY STV_DEFAULT"
_ZN13access_kernel16KeWriteRandomIdsEPlS0_iiiiii:
.text._ZN13access_kernel16KeWriteRandomIdsEPlS0_iiiiii:
[----:B------:R-:W-:Y:S01]  /*0000*/  LDC R1, c[0x0][0x37c] ;  /* 0x0000df00ff017b82 */ /* 0x000fe20000000800 */
[----:B------:R-:W0:Y:S07]  /*0010*/  S2R R7, SR_TID.X ;  /* 0x0000000000077919 */ /* 0x000e2e0000002100 */
[----:B------:R-:W1:Y:S01]  /*0020*/  LDC R2, c[0x0][0x394] ;  /* 0x0000e500ff027b82 */ /* 0x000e620000000800 */
[----:B------:R-:W1:Y:S01]  /*0030*/  LDCU UR6, c[0x0][0x398] ;  /* 0x00007300ff0677ac */ /* 0x000e620008000800 */
[----:B------:R-:W2:Y:S06]  /*0040*/  LDCU.64 UR8, c[0x0][0x3a0] ;  /* 0x00007400ff0877ac */ /* 0x000eac0008000a00 */
[----:B------:R-:W0:Y:S08]  /*0050*/  S2UR UR4, SR_CTAID.X ;  /* 0x00000000000479c3 */ /* 0x000e300000002500 */
[----:B------:R-:W0:Y:S01]  /*0060*/  LDC R0, c[0x0][0x360] ;  /* 0x0000d800ff007b82 */ /* 0x000e220000000800 */
[----:B-1----:R-:W-:-:S04]  /*0070*/  IMAD R3, R2, UR6, RZ ;  /* 0x0000000602037c24 */ /* 0x002fc8000f8e02ff */
[----:B--2---:R-:W-:Y:S02]  /*0080*/  IMAD R5, R3, UR8, RZ ;  /* 0x0000000803057c24 */ /* 0x004fe4000f8e02ff */
[----:B0-----:R-:W-:Y:S02]  /*0090*/  IMAD R0, R0, UR4, R7 ;  /* 0x0000000400007c24 */ /* 0x001fe4000f8e0207 */
[----:B------:R-:W-:-:S05]  /*00a0*/  IMAD R7, R5, UR9, RZ ;  /* 0x0000000905077c24 */ /* 0x000fca000f8e02ff */
[----:B------:R-:W-:-:S13]  /*00b0*/  ISETP.GE.AND P0, PT, R0, R7, PT ;  /* 0x000000070000720c */ /* 0x000fda0003f06270 */
[----:B------:R-:W-:Y:S05]  /*00c0*/  @P0 EXIT ;  /* 0x000000000000094d */ /* 0x000fea0003800000 */
[-C--:B------:R-:W-:Y:S01]  /*00d0*/  IABS R8, R5.reuse ;  /* 0x0000000500087213 */ /* 0x080fe20000000000 */
[----:B------:R-:W0:Y:S01]  /*00e0*/  LDCU.64 UR4, c[0x0][0x358] ;  /* 0x00006b00ff0477ac */ /* 0x000e220008000a00 */
[----:B------:R-:W-:Y:S02]  /*00f0*/  IABS R10, R0 ;  /* 0x00000000000a7213 */ /* 0x000fe40000000000 */
[----:B------:R-:W1:Y:S01]  /*0100*/  I2F.RP R4, R8 ;  /* 0x0000000800047306 */ /* 0x000e620000209400 */
[----:B------:R-:W-:Y:S01]  /*0110*/  IABS R11, R5 ;  /* 0x00000005000b7213 */ /* 0x000fe20000000000 */
[----:B------:R-:W2:Y:S04]  /*0120*/  LDCU UR7, c[0x0][0x39c] ;  /* 0x00007380ff0777ac */ /* 0x000ea80008000800 */
[----:B------:R-:W-:-:S02]  /*0130*/  IMAD.MOV R11, RZ, RZ, -R11 ;  /* 0x000000ffff0b7224 */ /* 0x000fc400078e0a0b */
[----:B-1----:R-:W1:Y:S02]  /*0140*/  MUFU.RCP R4, R4 ;  /* 0x0000000400047308 */ /* 0x002e640000001000 */
[----:B-1----:R-:W-:-:S06]  /*0150*/  VIADD R6, R4, 0xffffffe ;  /* 0x0ffffffe04067836 */ /* 0x002fcc0000000000 */
[----:B------:R1:W3:Y:S02]  /*0160*/  F2I.FTZ.U32.TRUNC.NTZ R7, R6 ;  /* 0x0000000600077305 */ /* 0x0002e4000021f000 */
[----:B-1----:R-:W-:Y:S02]  /*0170*/  HFMA2 R6, -RZ, RZ, 0, 0 ;  /* 0x00000000ff067431 */ /* 0x002fe400000001ff */
[----:B---3--:R-:W-:-:S04]  /*0180*/  IMAD.MOV R9, RZ, RZ, -R7 ;  /* 0x000000ffff097224 */ /* 0x008fc800078e0a07 */
[----:B------:R-:W-:-:S04]  /*0190*/  IMAD R9, R9, R8, RZ ;  /* 0x0000000809097224 */ /* 0x000fc800078e02ff */
[----:B------:R-:W-:Y:S01]  /*01a0*/  IMAD.HI.U32 R7, R7, R9, R6 ;  /* 0x0000000907077227 */ /* 0x000fe200078e0006 */
[----:B------:R-:W-:-:S03]  /*01b0*/  IABS R6, R3 ;  /* 0x0000000300067213 */ /* 0x000fc60000000000 */
[----:B------:R-:W-:Y:S02]  /*01c0*/  IMAD.MOV.U32 R9, RZ, RZ, R10 ;  /* 0x000000ffff097224 */ /* 0x000fe400078e000a */
[----:B------:R-:W1:Y:S02]  /*01d0*/  I2F.RP R10, R6 ;  /* 0x00000006000a7306 */ /* 0x000e640000209400 */
[----:B------:R-:W-:-:S04]  /*01e0*/  IMAD.HI.U32 R4, R7, R9, RZ ;  /* 0x0000000907047227 */ /* 0x000fc800078e00ff */
[----:B------:R-:W-:Y:S01]  /*01f0*/  IMAD R7, R4, R11, R9 ;  /* 0x0000000b04077224 */ /* 0x000fe200078e0209 */
[----:B------:R-:W-:-:S04]  /*0200*/  IABS R11, R3 ;  /* 0x00000003000b7213 */ /* 0x000fc80000000000 */
[----:B------:R-:W-:Y:S01]  /*0210*/  ISETP.GT.U32.AND P2, PT, R8, R7, PT ;  /* 0x000000070800720c */ /* 0x000fe20003f44070 */
[----:B------:R-:W-:Y:S01]  /*0220*/  IMAD.MOV R11, RZ, RZ, -R11 ;  /* 0x000000ffff0b7224 */ /* 0x000fe200078e0a0b */
[----:B-1----:R-:W1:Y:S11]  /*0230*/  MUFU.RCP R10, R10 ;  /* 0x0000000a000a7308 */ /* 0x002e760000001000 */
[----:B------:R-:W-:Y:S01]  /*0240*/  @!P2 IADD3 R7, PT, PT, R7, -R8, RZ ;  /* 0x800000080707a210 */ /* 0x000fe20007ffe0ff */
[----:B------:R-:W-:Y:S01]  /*0250*/  @!P2 VIADD R4, R4, 0x1 ;  /* 0x000000010404a836 */ /* 0x000fe20000000000 */
[----:B------:R-:W-:-:S02]  /*0260*/  ISETP.NE.AND P2, PT, R5, RZ, PT ;  /* 0x000000ff0500720c */ /* 0x000fc40003f45270 */
[----:B------:R-:W-:Y:S02]  /*0270*/  ISETP.GE.U32.AND P0, PT, R7, R8, PT ;  /* 0x000000080700720c */ /* 0x000fe40003f06070 */
[----:B------:R-:W-:Y:S01]  /*0280*/  LOP3.LUT R7, R0, R5, RZ, 0x3c, !PT ;  /* 0x0000000500077212 */ /* 0x000fe200078e3cff */
[----:B-1----:R-:W-:-:S03]  /*0290*/  VIADD R8, R10, 0xffffffe ;  /* 0x0ffffffe0a087836 */ /* 0x002fc60000000000 */
[----:B------:R-:W-:Y:S01]  /*02a0*/  ISETP.GE.AND P1, PT, R7, RZ, PT ;  /* 0x000000ff0700720c */ /* 0x000fe20003f26270 */
[----:B------:R1:W3:Y:S06]  /*02b0*/  F2I.FTZ.U32.TRUNC.NTZ R9, R8 ;  /* 0x0000000800097305 */ /* 0x0002ec000021f000 */
[----:B------:R-:W-:Y:S01]  /*02c0*/  @P0 IADD3 R4, PT, PT, R4, 0x1, RZ ;  /* 0x0000000104040810 */ /* 0x000fe20007ffe0ff */
[----:B-1----:R-:W-:-:S05]  /*02d0*/  IMAD.MOV.U32 R8, RZ, RZ, RZ ;  /* 0x000000ffff087224 */ /* 0x002fca00078e00ff */
[----:B------:R-:W-:Y:S01]  /*02e0*/  @!P1 IMAD.MOV R4, RZ, RZ, -R4 ;  /* 0x000000ffff049224 */ /* 0x000fe200078e0a04 */
[----:B------:R-:W-:Y:S01]  /*02f0*/  @!P2 LOP3.LUT R4, RZ, R5, RZ, 0x33, !PT ;  /* 0x00000005ff04a212 */ /* 0x000fe200078e33ff */
[----:B---3--:R-:W-:-:S03]  /*0300*/  IMAD.MOV R7, RZ, RZ, -R9 ;  /* 0x000000ffff077224 */ /* 0x008fc600078e0a09 */
[----:B------:R-:W-:-:S05]  /*0310*/  IADD3 R10, PT, PT, -R4, RZ, RZ ;  /* 0x000000ff040a7210 */ /* 0x000fca0007ffe1ff */
[----:B------:R-:W-:Y:S02]  /*0320*/  IMAD R10, R5, R10, R0 ;  /* 0x0000000a050a7224 */ /* 0x000fe400078e0200 */
[----:B------:R-:W-:-:S03]  /*0330*/  IMAD R5, R7, R6, RZ ;  /* 0x0000000607057224 */ /* 0x000fc600078e02ff */
[----:B------:R-:W-:Y:S01]  /*0340*/  IABS R7, R10 ;  /* 0x0000000a00077213 */ /* 0x000fe20000000000 */
[----:B------:R-:W-:Y:S01]  /*0350*/  IMAD.HI.U32 R8, R9, R5, R8 ;  /* 0x0000000509087227 */ /* 0x000fe200078e0008 */
[----:B------:R-:W-:Y:S02]  /*0360*/  MOV R9, R11 ;  /* 0x0000000b00097202 */ /* 0x000fe40000000f00 */
[----:B------:R-:W-:Y:S02]  /*0370*/  IABS R5, R2 ;  /* 0x0000000200057213 */ /* 0x000fe40000000000 */
[----:B------:R-:W-:Y:S01]  /*0380*/  LOP3.LUT R10, R10, R3, RZ, 0x3c, !PT ;  /* 0x000000030a0a7212 */ /* 0x000fe200078e3cff */
[----:B------:R-:W-:-:S03]  /*0390*/  IMAD.HI.U32 R8, R8, R7, RZ ;  /* 0x0000000708087227 */ /* 0x000fc600078e00ff */
[----:B------:R-:W-:Y:S01]  /*03a0*/  ISETP.GE.AND P1, PT, R10, RZ, PT ;  /* 0x000000ff0a00720c */ /* 0x000fe20003f26270 */
[----:B------:R-:W-:Y:S02]  /*03b0*/  IMAD R7, R8, R9, R7 ;  /* 0x0000000908077224 */ /* 0x000fe400078e0207 */
[----:B------:R-:W1:Y:S03]  /*03c0*/  I2F.RP R9, R5 ;  /* 0x0000000500097306 */ /* 0x000e660000209400 */
[----:B------:R-:W-:-:S05]  /*03d0*/  ISETP.GT.U32.AND P2, PT, R6, R7, PT ;  /* 0x000000070600720c */ /* 0x000fca0003f44070 */
[----:B-1----:R-:W1:Y:S08]  /*03e0*/  MUFU.RCP R9, R9 ;  /* 0x0000000900097308 */ /* 0x002e700000001000 */
[----:B------:R-:W-:Y:S02]  /*03f0*/  @!P2 IMAD.IADD R7, R7, 0x1, -R6 ;  /* 0x000000010707a824 */ /* 0x000fe400078e0a06 */
[----:B------:R-:W-:Y:S01]  /*0400*/  @!P2 VIADD R8, R8, 0x1 ;  /* 0x000000010808a836 */ /* 0x000fe20000000000 */
[----:B------:R-:W-:-:S02]  /*0410*/  ISETP.NE.AND P2, PT, R3, RZ, PT ;  /* 0x000000ff0300720c */ /* 0x000fc40003f45270 */
[----:B------:R-:W-:Y:S01]  /*0420*/  ISETP.GE.U32.AND P0, PT, R7, R6, PT ;  /* 0x000000060700720c */ /* 0x000fe20003f06070 */
[----:B-1----:R-:W-:-:S12]  /*0430*/  VIADD R7, R9, 0xffffffe ;  /* 0x0ffffffe09077836 */ /* 0x002fd80000000000 */
[----:B------:R-:W-:Y:S01]  /*0440*/  @P0 IADD3 R8, PT, PT, R8, 0x1, RZ ;  /* 0x0000000108080810 */ /* 0x000fe20007ffe0ff */
[----:B------:R-:W1:Y:S04]  /*0450*/  F2I.FTZ.U32.TRUNC.NTZ R7, R7 ;  /* 0x0000000700077305 */ /* 0x000e68000021f000 */
[----:B------:R-:W-:-:S05]  /*0460*/  IMAD.MOV.U32 R10, RZ, RZ, R8 ;  /* 0x000000ffff0a7224 */ /* 0x000fca00078e0008 */
[----:B------:R-:W-:Y:S02]  /*0470*/  @!P1 IADD3 R10, PT, PT, -R10, RZ, RZ ;  /* 0x000000ff0a0a9210 */ /* 0x000fe40007ffe1ff */
[----:B------:R-:W-:-:S05]  /*0480*/  @!P2 LOP3.LUT R10, RZ, R3, RZ, 0x33, !PT ;  /* 0x00000003ff0aa212 */ /* 0x000fca00078e33ff */
[----:B------:R-:W-:Y:S02]  /*0490*/  IMAD R6, R4, UR8, R10 ;  /* 0x0000000804067c24 */ /* 0x000fe4000f8e020a */
[----:B-1----:R-:W-:-:S03]  /*04a0*/  IMAD.MOV R8, RZ, RZ, -R7 ;  /* 0x000000ffff087224 */ /* 0x002fc600078e0a07 */
[----:B------:R-:W-:Y:S01]  /*04b0*/  IADD3 R6, PT, PT, -R6, RZ, RZ ;  /* 0x000000ff06067210 */ /* 0x000fe20007ffe1ff */
[----:B------:R-:W-:-:S04]  /*04c0*/  IMAD R9, R8, R5, RZ ;  /* 0x0000000508097224 */ /* 0x000fc800078e02ff */
[----:B------:R-:W-:Y:S02]  /*04d0*/  IMAD R3, R3, R6, R0 ;  /* 0x0000000603037224 */ /* 0x000fe400078e0200 */
[----:B------:R-:W-:-:S03]  /*04e0*/  IMAD.MOV.U32 R6, RZ, RZ, RZ ;  /* 0x000000ffff067224 */ /* 0x000fc600078e00ff */
[----:B------:R-:W-:Y:S01]  /*04f0*/  IABS R8, R3 ;  /* 0x0000000300087213 */ /* 0x000fe20000000000 */
[----:B------:R-:W-:-:S03]  /*0500*/  IMAD.HI.U32 R6, R7, R9, R6 ;  /* 0x0000000907067227 */ /* 0x000fc600078e0006 */
[----:B------:R-:W-:-:S05]  /*0510*/  MOV R7, R8 ;  /* 0x0000000800077202 */ /* 0x000fca0000000f00 */
[----:B------:R-:W-:-:S04]  /*0520*/  IMAD.HI.U32 R8, R6, R7, RZ ;  /* 0x0000000706087227 */ /* 0x000fc800078e00ff */
[----:B------:R-:W-:-:S04]  /*0530*/  IMAD.MOV R6, RZ, RZ, -R8 ;  /* 0x000000ffff067224 */ /* 0x000fc800078e0a08 */
[----:B------:R-:W-:-:S05]  /*0540*/  IMAD R6, R5, R6, R7 ;  /* 0x0000000605067224 */ /* 0x000fca00078e0207 */
[----:B------:R-:W-:-:S13]  /*0550*/  ISETP.GT.U32.AND P2, PT, R5, R6, PT ;  /* 0x000000060500720c */ /* 0x000fda0003f44070 */
[-C--:B------:R-:W-:Y:S01]  /*0560*/  @!P2 IADD3 R6, PT, PT, R6, -R5.reuse, RZ ;  /* 0x800000050606a210 */ /* 0x080fe20007ffe0ff */
[----:B------:R-:W-:Y:S01]  /*0570*/  @!P2 VIADD R8, R8, 0x1 ;  /* 0x000000010808a836 */ /* 0x000fe20000000000 */
[----:B------:R-:W-:Y:S02]  /*0580*/  ISETP.NE.AND P2, PT, R2, RZ, PT ;  /* 0x000000ff0200720c */ /* 0x000fe40003f45270 */
[----:B------:R-:W-:Y:S02]  /*0590*/  ISETP.GE.U32.AND P0, PT, R6, R5, PT ;  /* 0x000000050600720c */ /* 0x000fe40003f06070 */
[----:B------:R-:W-:Y:S01]  /*05a0*/  LOP3.LUT R5, R3, R2, RZ, 0x3c, !PT ;  /* 0x0000000203057212 */ /* 0x000fe200078e3cff */
[----:B------:R-:W1:Y:S03]  /*05b0*/  LDC.64 R6, c[0x0][0x388] ;  /* 0x0000e200ff067b82 */ /* 0x000e660000000a00 */
[----:B------:R-:W-:-:S07]  /*05c0*/  ISETP.GE.AND P1, PT, R5, RZ, PT ;  /* 0x000000ff0500720c */ /* 0x000fce0003f26270 */
[----:B------:R-:W-:-:S05]  /*05d0*/  @P0 IADD3 R8, PT, PT, R8, 0x1, RZ ;  /* 0x0000000108080810 */ /* 0x000fca0007ffe0ff */
[----:B------:R-:W-:-:S05]  /*05e0*/  IMAD.MOV.U32 R5, RZ, RZ, R8 ;  /* 0x000000ffff057224 */ /* 0x000fca00078e0008 */
[----:B------:R-:W-:Y:S02]  /*05f0*/  @!P1 IADD3 R5, PT, PT, -R5, RZ, RZ ;  /* 0x000000ff05059210 */ /* 0x000fe40007ffe1ff */
[----:B------:R-:W-:-:S05]  /*0600*/  @!P2 LOP3.LUT R5, RZ, R2, RZ, 0x33, !PT ;  /* 0x00000002ff05a212 */ /* 0x000fca00078e33ff */
[----:B------:R-:W-:-:S04]  /*0610*/  IMAD R9, R10, UR6, R5 ;  /* 0x000000060a097c24 */ /* 0x000fc8000f8e0205 */
[----:B-1----:R-:W-:Y:S02]  /*0620*/  IMAD.WIDE R6, R9, 0x8, R6 ;  /* 0x0000000809067825 */ /* 0x002fe400078e0206 */
[----:B------:R-:W1:Y:S04]  /*0630*/  LDC.64 R8, c[0x0][0x380] ;  /* 0x0000e000ff087b82 */ /* 0x000e680000000a00 */
[----:B0-----:R-:W3:Y:S01]  /*0640*/  LDG.E.64 R6, desc[UR4][R6.64] ;  /* 0x0000000406067981 */ /* 0x001ee2000c1e1b00 */
[----:B--2---:R-:W-:-:S05]  /*0650*/  IMAD R4, R4, UR7, RZ ;  /* 0x0000000704047c24 */ /* 0x004fca000f8e02ff */
[--C-:B------:R-:W-:Y:S02]  /*0660*/  SHF.R.S32.HI R2, RZ, 0x1f, R4.reuse ;  /* 0x0000001fff027819 */ /* 0x100fe40000011404 */
[----:B---3--:R-:W-:Y:S02]  /*0670*/  IADD3 R4, P0, P1, -R5, R6, R4 ;  /* 0x0000000605047210 */ /* 0x008fe4000791e104 */
[----:B------:R-:W-:-:S04]  /*0680*/  SHF.R.S32.HI R5, RZ, 0x1f, R5 ;  /* 0x0000001fff057819 */ /* 0x000fc80000011405 */
[----:B------:R-:W-:Y:S02]  /*0690*/  IADD3.X R2, PT, PT, ~R5, R7, R2, P0, P1 ;  /* 0x0000000705027210 */ /* 0x000fe400007e2502 */
[----:B------:R-:W-:-:S04]  /*06a0*/  IADD3 R4, P0, PT, R3, R4, RZ ;  /* 0x0000000403047210 */ /* 0x000fc80007f1e0ff */
[----:B------:R-:W-:Y:S01]  /*06b0*/  LEA.HI.X.SX32 R5, R3, R2, 0x1, P0 ;  /* 0x0000000203057211 */ /* 0x000fe200000f0eff */
[----:B-1----:R-:W-:-:S05]  /*06c0*/  IMAD.WIDE R2, R0, 0x8, R8 ;  /* 0x0000000800027825 */ /* 0x002fca00078e0208 */
[----:B------:R-:W-:Y:S01]  /*06d0*/  STG.E.64 desc[UR4][R2.64], R4 ;  /* 0x0000000402007986 */ /* 0x000fe2000c101b04 */
[----:B------:R-:W-:Y:S05]  /*06e0*/  EXIT ;  /* 0x000000000000794d */ /* 0x000fea0003800000 */
.L_x_5:
        /* <DEDUP_REMOVED lines=9> */
.L_x_13:


//--------------------- .text._ZN13access_kernel11KeMiddleIdsEPliiiiii --------------------------
	.section	.text._ZN13access_kernel11KeMiddleIdsEPliiiiii,"ax",@progbits
	.align	128
        .global         _ZN13access_kernel11KeMiddleIdsEPliiiiii
        .type           _ZN13access_kernel11KeMiddleIdsEPliiiiii,@function
        .size           _ZN13access_kernel11KeMiddleIdsEPliiiiii,(.L_x_14 - _ZN13access_kernel11KeMiddleIdsEPliiiiii)
        .other          _ZN13access_kernel11KeMiddleIdsEPliiiiii,@"STO_CUDA_ENTRY STV_DEFAULT"
_ZN13access_kernel11KeMiddleIdsEPliiiiii:
.text._ZN13access_kernel11KeMiddleIdsEPliiiiii:
[----:B------:R-:W-:Y:S01]  /*0000*/  LDC R1, c[0x0][0x37c] ;  /* 0x0000df00ff017b82 */ /* 0x000fe20000000800 */
[----:B------:R-:W0:Y:S07]  /*0010*/  S2R R3, SR_TID.X ;  /* 0x0000000000037919 */ /* 0x000e2e0000002100 */
[----:B------:R-:W0:Y:S01]  /*0020*/  S2UR UR5, SR_CTAID.X ;  /* 0x00000000000579c3 */ /* 0x000e220000002500 */
[----:B------:R-:W1:Y:S01]  /*0030*/  LDCU UR6, c[0x0][0x394] ;  /* 0x00007280ff0677ac */ /* 0x000e620008000800 */
[----:B------:R-:W1:Y:S06]  /*0040*/  LDCU UR4, c[0x0][0x388] ;  /* 0x00007100ff0477ac */ /* 0x000e6c0008000800 */
[----:B------:R-:W0:Y:S08]  /*0050*/  LDC R0, c[0x0][0x360] ;  /* 0x0000d800ff007b82 */ /* 0x000e300000000800 */
[----:B------:R-:W2:Y:S01]  /*0060*/  LDC R7, c[0x0][0x39c] ;  /* 0x0000e700ff077b82 */ /* 0x000ea20000000800 */
[----:B-1----:R-:W-:Y:S01]  /*0070*/  UIMAD UR4, UR6, UR4, URZ ;  /* 0x00000004060472a4 */ /* 0x002fe2000f8e02ff */
[----:B0-----:R-:W-:-:S05]  /*0080*/  IMAD R0, R0, UR5, R3 ;  /* 0x0000000500007c24 */ /* 0x001fca000f8e0203 */
[----:B--2---:R-:W-:-:S05]  /*0090*/  IMAD R3, R7, UR4, RZ ;  /* 0x0000000407037c24 */ /* 0x004fca000f8e02ff */
[----:B------:R-:W-:-:S13]  /*00a0*/  ISETP.GE.AND P0, PT, R0, R3, PT ;  /* 0x000000030000720c */ /* 0x000fda0003f06270 */
[----:B------:R-:W-:Y:S05]  /*00b0*/  @P0 EXIT ;  /* 0x000000000000094d */ /* 0x000fea0003800000 */
[----:B------:R-:W-:Y:S01]  /*00c0*/  IMAD R7, R7, UR6, RZ ;  /* 0x0000000607077c24 */ /* 0x000fe2000f8e02ff */
[----:B------:R-:W-:Y:S01]  /*00d0*/  IABS R8, R0 ;  /* 0x0000000000087213 */ /* 0x000fe20000000000 */
[----:B------:R-:W0:Y:S03]  /*00e0*/  LDCU UR4, c[0x0][0x38c] ;  /* 0x00007180ff0477ac */ /* 0x000e260008000800 */
[-C--:B------:R-:W-:Y:S02]  /*00f0*/  IABS R5, R7.reuse ;  /* 0x0000000700057213 */ /* 0x080fe40000000000 */
[----:B------:R-:W-:Y:S02]  /*0100*/  IABS R10, R7 ;  /* 0x00000007000a7213 */ /* 0x000fe40000000000 */
[----:B------:R-:W1:Y:S08]  /*0110*/  I2F.RP R4, R5 ;  /* 0x0000000500047306 */ /* 0x000e700000209400 */
[----:B-1----:R-:W1:Y:S02]  /*0120*/  MUFU.RCP R4, R4 ;  /* 0x0000000400047308 */ /* 0x002e640000001000 */
[----:B-1----:R-:W-:Y:S01]  /*0130*/  VIADD R2, R4, 0xffffffe ;  /* 0x0ffffffe04027836 */ /* 0x002fe20000000000 */
[----:B------:R-:W-:-:S05]  /*0140*/  IADD3 R4, PT, PT, RZ, -R10, RZ ;  /* 0x8000000aff047210 */ /* 0x000fca0007ffe0ff */
[----:B------:R1:W2:Y:S02]  /*0150*/  F2I.FTZ.U32.TRUNC.NTZ R3, R2 ;  /* 0x0000000200037305 */ /* 0x0002a4000021f000 */
[----:B-1----:R-:W-:Y:S02]  /*0160*/  IMAD.MOV.U32 R2, RZ, RZ, RZ ;  /* 0x000000ffff027224 */ /* 0x002fe400078e00ff */
[----:B--2---:R-:W-:-:S04]  /*0170*/  IMAD.MOV R6, RZ, RZ, -R3 ;  /* 0x000000ffff067224 */ /* 0x004fc800078e0a03 */
[----:B------:R-:W-:Y:S01]  /*0180*/  IMAD R9, R6, R5, RZ ;  /* 0x0000000506097224 */ /* 0x000fe200078e02ff */
[----:B------:R-:W-:-:S03]  /*0190*/  MOV R6, R8 ;  /* 0x0000000800067202 */ /* 0x000fc60000000f00 */
[----:B------:R-:W-:Y:S02]  /*01a0*/  IMAD.HI.U32 R3, R3, R9, R2 ;  /* 0x0000000903037227 */ /* 0x000fe400078e0002 */
[----:B------:R-:W1:Y:S04]  /*01b0*/  LDC R9, c[0x0][0x398] ;  /* 0x0000e600ff097b82 */ /* 0x000e680000000800 */
[----:B------:R-:W-:-:S04]  /*01c0*/  IMAD.HI.U32 R3, R3, R6, RZ ;  /* 0x0000000603037227 */ /* 0x000fc800078e00ff */
[----:B------:R-:W-:-:S05]  /*01d0*/  IMAD R2, R3, R4, R6 ;  /* 0x0000000403027224 */ /* 0x000fca00078e0206 */
[----:B------:R-:W-:-:S13]  /*01e0*/  ISETP.GT.U32.AND P2, PT, R5, R2, PT ;  /* 0x000000020500720c */ /* 0x000fda0003f44070 */
[----:B------:R-:W-:Y:S01]  /*01f0*/  @!P2 IMAD.IADD R2, R2, 0x1, -R5 ;  /* 0x000000010202a824 */ /* 0x000fe200078e0a05 */
[----:B------:R-:W-:Y:S02]  /*0200*/  @!P2 IADD3 R3, PT, PT, R3, 0x1, RZ ;  /* 0x000000010303a810 */ /* 0x000fe40007ffe0ff */
[----:B------:R-:W-:Y:S02]  /*0210*/  ISETP.NE.AND P2, PT, R7, RZ, PT ;  /* 0x000000ff0700720c */ /* 0x000fe40003f45270 */
[----:B------:R-:W-:Y:S02]  /*0220*/  ISETP.GE.U32.AND P0, PT, R2, R5, PT ;  /* 0x000000050200720c */ /* 0x000fe40003f06070 */
[----:B------:R-:W-:Y:S01]  /*0230*/  LOP3.LUT R2, R0, R7, RZ, 0x3c, !PT ;  /* 0x0000000700027212 */ /* 0x000fe200078e3cff */
[----:B------:R-:W2:Y:S03]  /*0240*/  LDC.64 R4, c[0x0][0x380] ;  /* 0x0000e000ff047b82 */ /* 0x000ea60000000a00 */
[----:B------:R-:W-:-:S07]  /*0250*/  ISETP.GE.AND P1, PT, R2, RZ, PT ;  /* 0x000000ff0200720c */ /* 0x000fce0003f26270 */
[----:B------:R-:W-:-:S06]  /*0260*/  @P0 VIADD R3, R3, 0x1 ;  /* 0x0000000103030836 */ /* 0x000fcc0000000000 */
[----:B------:R-:W-:Y:S02]  /*0270*/  @!P1 IADD3 R3, PT, PT, -R3, RZ, RZ ;  /* 0x000000ff03039210 */ /* 0x000fe40007ffe1ff */
[----:B------:R-:W-:Y:S02]  /*0280*/  @!P2 LOP3.LUT R3, RZ, R7, RZ, 0x33, !PT ;  /* 0x00000007ff03a212 */ /* 0x000fe400078e33ff */
[----:B------:R-:W-:-:S03]  /*0290*/  IADD3 R7, PT, PT, -R7, RZ, RZ ;  /* 0x000000ff07077210 */ /* 0x000fc60007ffe1ff */
[----:B0-----:R-:W-:Y:S01]  /*02a0*/  IMAD R2, R3, UR4, R0 ;  /* 0x0000000403027c24 */ /* 0x001fe2000f8e0200 */
[----:B------:R-:W0:Y:S01]  /*02b0*/  LDCU.64 UR4, c[0x0][0x358] ;  /* 0x00006b00ff0477ac */ /* 0x000e220008000a00 */
[----:B--2---:R-:W-:-:S04]  /*02c0*/  IMAD.WIDE R4, R0, 0x8, R4 ;  /* 0x0000000800047825 */ /* 0x004fc800078e0204 */
[----:B------:R-:W-:-:S04]  /*02d0*/  IMAD R2, R3, R7, R2 ;  /* 0x0000000703027224 */ /* 0x000fc800078e0202 */
[----:B-1----:R-:W-:-:S05]  /*02e0*/  IMAD R2, R9, UR6, R2 ;  /* 0x0000000609027c24 */ /* 0x002fca000f8e0202 */
[----:B------:R-:W-:-:S05]  /*02f0*/  SHF.R.S32.HI R3, RZ, 0x1f, R2 ;  /* 0x0000001fff037819 */ /* 0x000fca0000011402 */
[----:B0-----:R-:W-:Y:S01]  /*0300*/  STG.E.64 desc[UR4][R4.64], R2 ;  /* 0x0000000204007986 */ /* 0x001fe2000c101b04 */
[----:B------:R-:W-:Y:S05]  /*0310*/  EXIT ;  /* 0x000000000000794d */ /* 0x000fea0003800000 */
.L_x_6:
        /* <DEDUP_REMOVED lines=14> */
.L_x_14:


//--------------------- .text._ZN13access_kernel23KeNaiveSelectRowsKernelEPfPKfPKlii --------------------------
	.section	.text._ZN13access_kernel23KeNaiveSelectRowsKernelEPfPKfPKlii,"ax",@progbits
	.align	128
        .global         _ZN13access_kernel23KeNaiveSelectRowsKernelEPfPKfPKlii
        .type           _ZN13access_kernel23KeNaiveSelectRowsKernelEPfPKfPKlii,@function
        .size           _ZN13access_kernel23KeNaiveSelectRowsKernelEPfPKfPKlii,(.L_x_15 - _ZN13access_kernel23KeNaiveSelectRowsKernelEPfPKfPKlii)
        .other          _ZN13access_kernel23KeNaiveSelectRowsKernelEPfPKfPKlii,@"STO_CUDA_ENTRY STV_DEFAULT"
_ZN13access_kernel23KeNaiveSelectRowsKernelEPfPKfPKlii:
.text._ZN13access_kernel23KeNaiveSelectRowsKernelEPfPKfPKlii:
        /* <DEDUP_REMOVED lines=12> */
[----:B------:R-:W2:Y:S01]  /*00c0*/  LDCU.64 UR8, c[0x0][0x388] ;  /* 0x00007100ff0877ac */ /* 0x000ea20008000a00 */
[----:B0-----:R-:W-:-:S06]  /*00d0*/  IMAD.WIDE R2, R11, 0x8, R2 ;  /* 0x000000080b027825 */ /* 0x001fcc00078e0202 */
[----:B-1----:R-:W3:Y:S01]  /*00e0*/  LDG.E.64 R2, desc[UR4][R2.64] ;  /* 0x0000000402027981 */ /* 0x002ee2000c1e1b00 */
[----:B------:R-:W-:Y:S01]  /*00f0*/  HFMA2 R7, -RZ, RZ, 0, 0 ;  /* 0x00000000ff077431 */ /* 0x000fe200000001ff */
[----:B------:R-:W-:Y:S02]  /*0100*/  USHF.R.S32.HI UR6, URZ, 0x1f, UR7 ;  /* 0x0000001fff067899 */ /* 0x000fe40008011407 */
[----:B---3--:R-:W-:Y:S02]  /*0110*/  IMAD R9, R3, UR7, RZ ;  /* 0x0000000703097c24 */ /* 0x008fe4000f8e02ff */
[----:B------:R-:W-:-:S04]  /*0120*/  IMAD.WIDE.U32 R4, R2, UR7, R6 ;  /* 0x0000000702047c25 */ /* 0x000fc8000f8e0006 */
[----:B------:R-:W-:Y:S01]  /*0130*/  IMAD R9, R2, UR6, R9 ;  /* 0x0000000602097c24 */ /* 0x000fe2000f8e0209 */
[----:B--2---:R-:W-:Y:S01]  /*0140*/  LEA R8, P0, R4, UR8, 0x2 ;  /* 0x0000000804087c11 */ /* 0x004fe2000f8010ff */
        /* <DEDUP_REMOVED lines=8> */
.L_x_7:
        /* <DEDUP_REMOVED lines=11> */
.L_x_15:


//--------------------- .nv.shared.reserved.0     --------------------------
	.section	.nv.shared.reserved.0,"aw",@nobits
	.weak		__nv_reservedSMEM_offset_0_alias
	.size		__nv_reservedSMEM_offset_0_alias, 0, 64
	.other		__nv_reservedSMEM_offset_0_alias,@"STO_CUDA_RESERVED_SHARED STV_DEFAULT"
__nv_reservedSMEM_offset_0_alias:
	.zero		0
	.zero		64


//--------------------- .nv.constant0._ZN13access_kernel15KeSetContinuousEPlll --------------------------
	.section	.nv.constant0._ZN13access_kernel15KeSetContinuousEPlll,"a",@progbits
	.sectionflags	@""
	.align	4
.nv.constant0._ZN13access_kernel15KeSetContinuousEPlll:
	.zero		920


//--------------------- .nv.constant0._ZN13access_kernel24KeNaiveScatterRowsKernelEPfPKfPKlii --------------------------
	.section	.nv.constant0._ZN13access_kernel24KeNaiveScatterRowsKernelEPfPKfPKlii,"a",@progbits
	.sectionflags	@""
	.align	4
.nv.constant0._ZN13access_kernel24KeNaiveScatterRowsKernelEPfPKfPKlii:
	.zero		928


//--------------------- .nv.constant0._ZN13access_kernel30KeNaiveGatherRowsKernelStridedEPfPKfPKliii --------------------------
	.section	.nv.constant0._ZN13access_kernel30KeNaiveGatherRowsKernelStridedEPfPKfPKliii,"a",@progbits
	.sectionflags	@""
	.align	4
.nv.constant0._ZN13access_kernel30KeNaiveGatherRowsKernelStridedEPfPKfPKliii:
	.zero		932


//--------------------- .nv.constant0._ZN13access_kernel31KeNaiveScatterRowsKernelStridedEPfPKfPKliii --------------------------
	.section	.nv.constant0._ZN13access_kernel31KeNaiveScatterRowsKernelStridedEPfPKfPKliii,"a",@progbits
	.sectionflags	@""
	.align	4
.nv.constant0._ZN13access_kernel31KeNaiveScatterRowsKernelStridedEPfPKfPKliii:
	.zero		932


//--------------------- .nv.constant0._ZN13access_kernel22KeSetStridedContinuousEPliiii --------------------------
	.section	.nv.constant0._ZN13access_kernel22KeSetStridedContinuousEPliiii,"a",@progbits
	.sectionflags	@""
	.align	4
.nv.constant0._ZN13access_kernel22KeSetStridedContinuousEPliiii:
	.zero		920


//--------------------- .nv.constant0._ZN13access_kernel16KeWriteRandomIdsEPlS0_iiiiii --------------------------
	.section	.nv.constant0._ZN13access_kernel16KeWriteRandomIdsEPlS0_iiiiii,"a",@progbits
	.sectionflags	@""
	.align	4
.nv.constant0._ZN13access_kernel16KeWriteRandomIdsEPlS0_iiiiii:
	.zero		936


//--------------------- .nv.constant0._ZN13access_kernel11KeMiddleIdsEPliiiiii --------------------------
	.section	.nv.constant0._ZN13access_kernel11KeMiddleIdsEPliiiiii,"a",@progbits
	.sectionflags	@""
	.align	4
.nv.constant0._ZN13access_kernel11KeMiddleIdsEPliiiiii:
	.zero		928


//--------------------- .nv.constant0._ZN13access_kernel23KeNaiveSelectRowsKernelEPfPKfPKlii --------------------------
	.section	.nv.constant0._ZN13access_kernel23KeNaiveSelectRowsKernelEPfPKfPKlii,"a",@progbits
	.sectionflags	@""
	.align	4
.nv.constant0._ZN13access_kernel23KeNaiveSelectRowsKernelEPfPKfPKlii:
	.zero		928


//--------------------- SYMBOLS --------------------------

	.type		.nv.reservedSmem.offset0,@object
	.size		.nv.reservedSmem.offset0,0x4
